//
// Generated by NVIDIA NVVM Compiler
//
// Compiler Build ID: CL-36424714
// Cuda compilation tools, release 13.0, V13.0.88
// Based on NVVM 20.0.0
//

.version 9.0
.target sm_100
.address_size 64

	// .globl	_Z29soft_max_kernel_shared_memoryPKfPfmm
.extern .shared .align 16 .b8 sdata[];

.visible .entry _Z29soft_max_kernel_shared_memoryPKfPfmm(
	.param .u64 .ptr .align 1 _Z29soft_max_kernel_shared_memoryPKfPfmm_param_0,
	.param .u64 .ptr .align 1 _Z29soft_max_kernel_shared_memoryPKfPfmm_param_1,
	.param .u64 _Z29soft_max_kernel_shared_memoryPKfPfmm_param_2,
	.param .u64 _Z29soft_max_kernel_shared_memoryPKfPfmm_param_3
)
{
	.reg .pred 	%p<34>;
	.reg .b32 	%r<141>;
	.reg .b32 	%f<360>;
	.reg .b64 	%rd<104>;

	ld.param.u64 	%rd46, [_Z29soft_max_kernel_shared_memoryPKfPfmm_param_0];
	ld.param.u64 	%rd47, [_Z29soft_max_kernel_shared_memoryPKfPfmm_param_1];
	ld.param.u64 	%rd45, [_Z29soft_max_kernel_shared_memoryPKfPfmm_param_2];
	cvta.to.global.u64 	%rd1, %rd47;
	cvta.to.global.u64 	%rd2, %rd46;
	mov.u32 	%r33, %ctaid.x;
	cvt.u64.u32 	%rd3, %r33;
	mov.u32 	%r34, %tid.x;
	cvt.u64.u32 	%rd4, %r34;
	mov.u32 	%r35, %ntid.x;
	cvt.u64.u32 	%rd5, %r35;
	add.s64 	%rd48, %rd5, %rd45;
	add.s64 	%rd6, %rd48, -1;
	and.b64  	%rd49, %rd6, -4294967296;
	setp.ne.s64 	%p1, %rd49, 0;
	@%p1 bra 	$L__BB0_2;
	cvt.u32.u64 	%r36, %rd5;
	cvt.u32.u64 	%r37, %rd6;
	div.u32 	%r38, %r37, %r36;
	cvt.u64.u32 	%rd96, %r38;
	bra.uni 	$L__BB0_3;
$L__BB0_2:
	div.u64 	%rd96, %rd6, %rd5;
$L__BB0_3:
	cvt.u32.u64 	%r39, %rd4;
	cvt.u32.u64 	%r40, %rd5;
	setp.ge.u32 	%p2, %r39, %r40;
	shl.b32 	%r41, %r39, 2;
	mov.u32 	%r42, sdata;
	add.s32 	%r1, %r42, %r41;
	shl.b32 	%r2, %r40, 2;
	add.s32 	%r3, %r1, %r2;
	@%p2 bra 	$L__BB0_27;
	mul.lo.s64 	%rd10, %rd45, %rd3;
	add.s64 	%rd50, %rd10, %rd4;
	shl.b64 	%rd51, %rd50, 2;
	add.s64 	%rd52, %rd2, %rd51;
	ld.global.f32 	%f338, [%rd52];
	setp.lt.u64 	%p3, %rd96, 2;
	mov.f32 	%f339, 0f3F800000;
	@%p3 bra 	$L__BB0_26;
	add.s64 	%rd11, %rd10, %rd45;
	add.s64 	%rd12, %rd96, -1;
	add.s64 	%rd54, %rd96, -2;
	setp.lt.u64 	%p4, %rd54, 3;
	mov.f32 	%f339, 0f3F800000;
	mov.b64 	%rd98, 1;
	@%p4 bra 	$L__BB0_16;
	cvt.u32.u64 	%r43, %rd5;
	cvt.u32.u64 	%r44, %rd4;
	cvt.u32.u64 	%r45, %rd3;
	cvt.u32.u64 	%r46, %rd45;
	mad.lo.s32 	%r47, %r45, %r46, %r44;
	shl.b32 	%r48, %r43, 1;
	add.s32 	%r135, %r47, %r48;
	mad.lo.s32 	%r134, %r43, 3, %r47;
	add.s32 	%r133, %r47, %r2;
	add.s32 	%r132, %r47, %r43;
	mov.f32 	%f339, 0f3F800000;
	mov.b64 	%rd98, 1;
$L__BB0_7:
	.pragma "nounroll";
	cvt.s64.s32 	%rd14, %r132;
	setp.le.u64 	%p5, %rd11, %rd14;
	@%p5 bra 	$L__BB0_9;
	shl.b64 	%rd56, %rd14, 2;
	add.s64 	%rd57, %rd2, %rd56;
	ld.global.f32 	%f44, [%rd57];
	max.f32 	%f4, %f338, %f44;
	sub.f32 	%f45, %f338, %f4;
	fma.rn.f32 	%f46, %f45, 0f3BBB989D, 0f3F000000;
	cvt.sat.f32.f32 	%f47, %f46;
	mov.f32 	%f48, 0f4B400001;
	mov.f32 	%f49, 0f437C0000;
	fma.rm.f32 	%f50, %f47, %f49, %f48;
	add.f32 	%f51, %f50, 0fCB40007F;
	neg.f32 	%f52, %f51;
	fma.rn.f32 	%f53, %f45, 0f3FB8AA3B, %f52;
	fma.rn.f32 	%f54, %f45, 0f32A57060, %f53;
	mov.b32 	%r49, %f50;
	shl.b32 	%r50, %r49, 23;
	mov.b32 	%f55, %r50;
	ex2.approx.ftz.f32 	%f56, %f54;
	mul.f32 	%f57, %f56, %f55;
	mul.f32 	%f58, %f339, %f57;
	sub.f32 	%f59, %f44, %f4;
	fma.rn.f32 	%f60, %f59, 0f3BBB989D, 0f3F000000;
	cvt.sat.f32.f32 	%f61, %f60;
	fma.rm.f32 	%f62, %f61, %f49, %f48;
	add.f32 	%f63, %f62, 0fCB40007F;
	neg.f32 	%f64, %f63;
	fma.rn.f32 	%f65, %f59, 0f3FB8AA3B, %f64;
	fma.rn.f32 	%f66, %f59, 0f32A57060, %f65;
	mov.b32 	%r51, %f62;
	shl.b32 	%r52, %r51, 23;
	mov.b32 	%f67, %r52;
	ex2.approx.ftz.f32 	%f68, %f66;
	fma.rn.f32 	%f339, %f68, %f67, %f58;
	mov.f32 	%f338, %f4;
$L__BB0_9:
	cvt.s64.s32 	%rd15, %r135;
	setp.le.u64 	%p6, %rd11, %rd15;
	@%p6 bra 	$L__BB0_11;
	shl.b64 	%rd58, %rd15, 2;
	add.s64 	%rd59, %rd2, %rd58;
	ld.global.f32 	%f69, [%rd59];
	max.f32 	%f8, %f338, %f69;
	sub.f32 	%f70, %f338, %f8;
	fma.rn.f32 	%f71, %f70, 0f3BBB989D, 0f3F000000;
	cvt.sat.f32.f32 	%f72, %f71;
	mov.f32 	%f73, 0f4B400001;
	mov.f32 	%f74, 0f437C0000;
	fma.rm.f32 	%f75, %f72, %f74, %f73;
	add.f32 	%f76, %f75, 0fCB40007F;
	neg.f32 	%f77, %f76;
	fma.rn.f32 	%f78, %f70, 0f3FB8AA3B, %f77;
	fma.rn.f32 	%f79, %f70, 0f32A57060, %f78;
	mov.b32 	%r53, %f75;
	shl.b32 	%r54, %r53, 23;
	mov.b32 	%f80, %r54;
	ex2.approx.ftz.f32 	%f81, %f79;
	mul.f32 	%f82, %f81, %f80;
	mul.f32 	%f83, %f339, %f82;
	sub.f32 	%f84, %f69, %f8;
	fma.rn.f32 	%f85, %f84, 0f3BBB989D, 0f3F000000;
	cvt.sat.f32.f32 	%f86, %f85;
	fma.rm.f32 	%f87, %f86, %f74, %f73;
	add.f32 	%f88, %f87, 0fCB40007F;
	neg.f32 	%f89, %f88;
	fma.rn.f32 	%f90, %f84, 0f3FB8AA3B, %f89;
	fma.rn.f32 	%f91, %f84, 0f32A57060, %f90;
	mov.b32 	%r55, %f87;
	shl.b32 	%r56, %r55, 23;
	mov.b32 	%f92, %r56;
	ex2.approx.ftz.f32 	%f93, %f91;
	fma.rn.f32 	%f339, %f93, %f92, %f83;
	mov.f32 	%f338, %f8;
$L__BB0_11:
	cvt.s64.s32 	%rd16, %r134;
	setp.le.u64 	%p7, %rd11, %rd16;
	@%p7 bra 	$L__BB0_13;
	shl.b64 	%rd60, %rd16, 2;
	add.s64 	%rd61, %rd2, %rd60;
	ld.global.f32 	%f94, [%rd61];
	max.f32 	%f12, %f338, %f94;
	sub.f32 	%f95, %f338, %f12;
	fma.rn.f32 	%f96, %f95, 0f3BBB989D, 0f3F000000;
	cvt.sat.f32.f32 	%f97, %f96;
	mov.f32 	%f98, 0f4B400001;
	mov.f32 	%f99, 0f437C0000;
	fma.rm.f32 	%f100, %f97, %f99, %f98;
	add.f32 	%f101, %f100, 0fCB40007F;
	neg.f32 	%f102, %f101;
	fma.rn.f32 	%f103, %f95, 0f3FB8AA3B, %f102;
	fma.rn.f32 	%f104, %f95, 0f32A57060, %f103;
	mov.b32 	%r57, %f100;
	shl.b32 	%r58, %r57, 23;
	mov.b32 	%f105, %r58;
	ex2.approx.ftz.f32 	%f106, %f104;
	mul.f32 	%f107, %f106, %f105;
	mul.f32 	%f108, %f339, %f107;
	sub.f32 	%f109, %f94, %f12;
	fma.rn.f32 	%f110, %f109, 0f3BBB989D, 0f3F000000;
	cvt.sat.f32.f32 	%f111, %f110;
	fma.rm.f32 	%f112, %f111, %f99, %f98;
	add.f32 	%f113, %f112, 0fCB40007F;
	neg.f32 	%f114, %f113;
	fma.rn.f32 	%f115, %f109, 0f3FB8AA3B, %f114;
	fma.rn.f32 	%f116, %f109, 0f32A57060, %f115;
	mov.b32 	%r59, %f112;
	shl.b32 	%r60, %r59, 23;
	mov.b32 	%f117, %r60;
	ex2.approx.ftz.f32 	%f118, %f116;
	fma.rn.f32 	%f339, %f118, %f117, %f108;
	mov.f32 	%f338, %f12;
$L__BB0_13:
	cvt.s64.s32 	%rd17, %r133;
	setp.le.u64 	%p8, %rd11, %rd17;
	@%p8 bra 	$L__BB0_15;
	shl.b64 	%rd62, %rd17, 2;
	add.s64 	%rd63, %rd2, %rd62;
	ld.global.f32 	%f119, [%rd63];
	max.f32 	%f16, %f338, %f119;
	sub.f32 	%f120, %f338, %f16;
	fma.rn.f32 	%f121, %f120, 0f3BBB989D, 0f3F000000;
	cvt.sat.f32.f32 	%f122, %f121;
	mov.f32 	%f123, 0f4B400001;
	mov.f32 	%f124, 0f437C0000;
	fma.rm.f32 	%f125, %f122, %f124, %f123;
	add.f32 	%f126, %f125, 0fCB40007F;
	neg.f32 	%f127, %f126;
	fma.rn.f32 	%f128, %f120, 0f3FB8AA3B, %f127;
	fma.rn.f32 	%f129, %f120, 0f32A57060, %f128;
	mov.b32 	%r61, %f125;
	shl.b32 	%r62, %r61, 23;
	mov.b32 	%f130, %r62;
	ex2.approx.ftz.f32 	%f131, %f129;
	mul.f32 	%f132, %f131, %f130;
	mul.f32 	%f133, %f339, %f132;
	sub.f32 	%f134, %f119, %f16;
	fma.rn.f32 	%f135, %f134, 0f3BBB989D, 0f3F000000;
	cvt.sat.f32.f32 	%f136, %f135;
	fma.rm.f32 	%f137, %f136, %f124, %f123;
	add.f32 	%f138, %f137, 0fCB40007F;
	neg.f32 	%f139, %f138;
	fma.rn.f32 	%f140, %f134, 0f3FB8AA3B, %f139;
	fma.rn.f32 	%f141, %f134, 0f32A57060, %f140;
	mov.b32 	%r63, %f137;
	shl.b32 	%r64, %r63, 23;
	mov.b32 	%f142, %r64;
	ex2.approx.ftz.f32 	%f143, %f141;
	fma.rn.f32 	%f339, %f143, %f142, %f133;
	mov.f32 	%f338, %f16;
$L__BB0_15:
	cvt.u32.u64 	%r65, %rd14;
	add.s64 	%rd98, %rd98, 4;
	and.b64  	%rd64, %rd12, -4;
	sub.s64 	%rd65, %rd98, %rd64;
	add.s32 	%r135, %r135, %r2;
	add.s32 	%r134, %r134, %r2;
	add.s32 	%r133, %r133, %r2;
	add.s32 	%r132, %r65, %r2;
	setp.ne.s64 	%p9, %rd65, 1;
	@%p9 bra 	$L__BB0_7;
$L__BB0_16:
	and.b64  	%rd20, %rd12, 3;
	setp.eq.s64 	%p10, %rd20, 0;
	@%p10 bra 	$L__BB0_26;
	setp.eq.s64 	%p11, %rd20, 1;
	@%p11 bra 	$L__BB0_23;
	cvt.u32.u64 	%r66, %rd4;
	cvt.u32.u64 	%r67, %rd10;
	cvt.u32.u64 	%r68, %rd5;
	cvt.u32.u64 	%r69, %rd98;
	mad.lo.s32 	%r70, %r69, %r68, %r67;
	add.s32 	%r71, %r66, %r70;
	cvt.s64.s32 	%rd21, %r71;
	setp.le.u64 	%p12, %rd11, %rd21;
	@%p12 bra 	$L__BB0_20;
	shl.b64 	%rd66, %rd21, 2;
	add.s64 	%rd67, %rd2, %rd66;
	ld.global.f32 	%f145, [%rd67];
	max.f32 	%f24, %f338, %f145;
	sub.f32 	%f146, %f338, %f24;
	fma.rn.f32 	%f147, %f146, 0f3BBB989D, 0f3F000000;
	cvt.sat.f32.f32 	%f148, %f147;
	mov.f32 	%f149, 0f4B400001;
	mov.f32 	%f150, 0f437C0000;
	fma.rm.f32 	%f151, %f148, %f150, %f149;
	add.f32 	%f152, %f151, 0fCB40007F;
	neg.f32 	%f153, %f152;
	fma.rn.f32 	%f154, %f146, 0f3FB8AA3B, %f153;
	fma.rn.f32 	%f155, %f146, 0f32A57060, %f154;
	mov.b32 	%r72, %f151;
	shl.b32 	%r73, %r72, 23;
	mov.b32 	%f156, %r73;
	ex2.approx.ftz.f32 	%f157, %f155;
	mul.f32 	%f158, %f157, %f156;
	mul.f32 	%f159, %f339, %f158;
	sub.f32 	%f160, %f145, %f24;
	fma.rn.f32 	%f161, %f160, 0f3BBB989D, 0f3F000000;
	cvt.sat.f32.f32 	%f162, %f161;
	fma.rm.f32 	%f163, %f162, %f150, %f149;
	add.f32 	%f164, %f163, 0fCB40007F;
	neg.f32 	%f165, %f164;
	fma.rn.f32 	%f166, %f160, 0f3FB8AA3B, %f165;
	fma.rn.f32 	%f167, %f160, 0f32A57060, %f166;
	mov.b32 	%r74, %f163;
	shl.b32 	%r75, %r74, 23;
	mov.b32 	%f168, %r75;
	ex2.approx.ftz.f32 	%f169, %f167;
	fma.rn.f32 	%f339, %f169, %f168, %f159;
	mov.f32 	%f338, %f24;
$L__BB0_20:
	cvt.u32.u64 	%r76, %rd5;
	cvt.u32.u64 	%r77, %rd21;
	add.s32 	%r78, %r77, %r76;
	cvt.s64.s32 	%rd22, %r78;
	setp.le.u64 	%p13, %rd11, %rd22;
	@%p13 bra 	$L__BB0_22;
	shl.b64 	%rd68, %rd22, 2;
	add.s64 	%rd69, %rd2, %rd68;
	ld.global.f32 	%f170, [%rd69];
	max.f32 	%f28, %f338, %f170;
	sub.f32 	%f171, %f338, %f28;
	fma.rn.f32 	%f172, %f171, 0f3BBB989D, 0f3F000000;
	cvt.sat.f32.f32 	%f173, %f172;
	mov.f32 	%f174, 0f4B400001;
	mov.f32 	%f175, 0f437C0000;
	fma.rm.f32 	%f176, %f173, %f175, %f174;
	add.f32 	%f177, %f176, 0fCB40007F;
	neg.f32 	%f178, %f177;
	fma.rn.f32 	%f179, %f171, 0f3FB8AA3B, %f178;
	fma.rn.f32 	%f180, %f171, 0f32A57060, %f179;
	mov.b32 	%r79, %f176;
	shl.b32 	%r80, %r79, 23;
	mov.b32 	%f181, %r80;
	ex2.approx.ftz.f32 	%f182, %f180;
	mul.f32 	%f183, %f182, %f181;
	mul.f32 	%f184, %f339, %f183;
	sub.f32 	%f185, %f170, %f28;
	fma.rn.f32 	%f186, %f185, 0f3BBB989D, 0f3F000000;
	cvt.sat.f32.f32 	%f187, %f186;
	fma.rm.f32 	%f188, %f187, %f175, %f174;
	add.f32 	%f189, %f188, 0fCB40007F;
	neg.f32 	%f190, %f189;
	fma.rn.f32 	%f191, %f185, 0f3FB8AA3B, %f190;
	fma.rn.f32 	%f192, %f185, 0f32A57060, %f191;
	mov.b32 	%r81, %f188;
	shl.b32 	%r82, %r81, 23;
	mov.b32 	%f193, %r82;
	ex2.approx.ftz.f32 	%f194, %f192;
	fma.rn.f32 	%f339, %f194, %f193, %f184;
	mov.f32 	%f338, %f28;
$L__BB0_22:
	add.s64 	%rd70, %rd98, 2;
	and.b64  	%rd98, %rd70, 4294967295;
$L__BB0_23:
	and.b64  	%rd71, %rd12, 1;
	setp.eq.b64 	%p14, %rd71, 1;
	not.pred 	%p15, %p14;
	@%p15 bra 	$L__BB0_26;
	cvt.u32.u64 	%r83, %rd4;
	cvt.u32.u64 	%r84, %rd10;
	cvt.u32.u64 	%r85, %rd5;
	cvt.u32.u64 	%r86, %rd98;
	mad.lo.s32 	%r87, %r86, %r85, %r84;
	add.s32 	%r88, %r83, %r87;
	cvt.s64.s32 	%rd25, %r88;
	setp.le.u64 	%p16, %rd11, %rd25;
	@%p16 bra 	$L__BB0_26;
	shl.b64 	%rd72, %rd25, 2;
	add.s64 	%rd73, %rd2, %rd72;
	ld.global.f32 	%f195, [%rd73];
	max.f32 	%f36, %f338, %f195;
	sub.f32 	%f196, %f338, %f36;
	fma.rn.f32 	%f197, %f196, 0f3BBB989D, 0f3F000000;
	cvt.sat.f32.f32 	%f198, %f197;
	mov.f32 	%f199, 0f4B400001;
	mov.f32 	%f200, 0f437C0000;
	fma.rm.f32 	%f201, %f198, %f200, %f199;
	add.f32 	%f202, %f201, 0fCB40007F;
	neg.f32 	%f203, %f202;
	fma.rn.f32 	%f204, %f196, 0f3FB8AA3B, %f203;
	fma.rn.f32 	%f205, %f196, 0f32A57060, %f204;
	mov.b32 	%r89, %f201;
	shl.b32 	%r90, %r89, 23;
	mov.b32 	%f206, %r90;
	ex2.approx.ftz.f32 	%f207, %f205;
	mul.f32 	%f208, %f207, %f206;
	mul.f32 	%f209, %f339, %f208;
	sub.f32 	%f210, %f195, %f36;
	fma.rn.f32 	%f211, %f210, 0f3BBB989D, 0f3F000000;
	cvt.sat.f32.f32 	%f212, %f211;
	fma.rm.f32 	%f213, %f212, %f200, %f199;
	add.f32 	%f214, %f213, 0fCB40007F;
	neg.f32 	%f215, %f214;
	fma.rn.f32 	%f216, %f210, 0f3FB8AA3B, %f215;
	fma.rn.f32 	%f217, %f210, 0f32A57060, %f216;
	mov.b32 	%r91, %f213;
	shl.b32 	%r92, %r91, 23;
	mov.b32 	%f218, %r92;
	ex2.approx.ftz.f32 	%f219, %f217;
	fma.rn.f32 	%f339, %f219, %f218, %f209;
	mov.f32 	%f338, %f36;
$L__BB0_26:
	st.shared.f32 	[%r1], %f338;
	st.shared.f32 	[%r3], %f339;
$L__BB0_27:
	bar.sync 	0;
	min.u64 	%rd26, %rd5, %rd45;
	setp.lt.u64 	%p17, %rd26, 2;
	@%p17 bra 	$L__BB0_32;
	cvt.u32.u64 	%r93, %rd4;
	cvt.u32.u64 	%r136, %rd26;
	not.b64 	%rd27, %rd4;
	not.b32 	%r17, %r93;
	mov.u32 	%r98, sdata;
$L__BB0_29:
	add.s32 	%r95, %r136, 1;
	shr.u32 	%r19, %r95, 1;
	setp.ge.u32 	%p18, %r93, %r19;
	cvt.u64.u32 	%rd75, %r136;
	add.s64 	%rd76, %rd75, %rd27;
	setp.le.u64 	%p19, %rd76, %rd4;
	or.pred  	%p20, %p18, %p19;
	@%p20 bra 	$L__BB0_31;
	ld.shared.f32 	%f220, [%r1];
	add.s32 	%r96, %r136, %r17;
	shl.b32 	%r97, %r96, 2;
	add.s32 	%r99, %r98, %r97;
	ld.shared.f32 	%f221, [%r99];
	max.f32 	%f222, %f220, %f221;
	ld.shared.f32 	%f223, [%r3];
	sub.f32 	%f224, %f220, %f222;
	fma.rn.f32 	%f225, %f224, 0f3BBB989D, 0f3F000000;
	cvt.sat.f32.f32 	%f226, %f225;
	mov.f32 	%f227, 0f4B400001;
	mov.f32 	%f228, 0f437C0000;
	fma.rm.f32 	%f229, %f226, %f228, %f227;
	add.f32 	%f230, %f229, 0fCB40007F;
	neg.f32 	%f231, %f230;
	fma.rn.f32 	%f232, %f224, 0f3FB8AA3B, %f231;
	fma.rn.f32 	%f233, %f224, 0f32A57060, %f232;
	mov.b32 	%r100, %f229;
	shl.b32 	%r101, %r100, 23;
	mov.b32 	%f234, %r101;
	ex2.approx.ftz.f32 	%f235, %f233;
	mul.f32 	%f236, %f235, %f234;
	add.s32 	%r102, %r99, %r2;
	ld.shared.f32 	%f237, [%r102];
	sub.f32 	%f238, %f221, %f222;
	fma.rn.f32 	%f239, %f238, 0f3BBB989D, 0f3F000000;
	cvt.sat.f32.f32 	%f240, %f239;
	fma.rm.f32 	%f241, %f240, %f228, %f227;
	add.f32 	%f242, %f241, 0fCB40007F;
	neg.f32 	%f243, %f242;
	fma.rn.f32 	%f244, %f238, 0f3FB8AA3B, %f243;
	fma.rn.f32 	%f245, %f238, 0f32A57060, %f244;
	mov.b32 	%r103, %f241;
	shl.b32 	%r104, %r103, 23;
	mov.b32 	%f246, %r104;
	ex2.approx.ftz.f32 	%f247, %f245;
	mul.f32 	%f248, %f247, %f246;
	mul.f32 	%f249, %f237, %f248;
	fma.rn.f32 	%f250, %f223, %f236, %f249;
	st.shared.f32 	[%r1], %f222;
	st.shared.f32 	[%r3], %f250;
$L__BB0_31:
	bar.sync 	0;
	setp.gt.u32 	%p21, %r136, 2;
	mov.u32 	%r136, %r19;
	@%p21 bra 	$L__BB0_29;
$L__BB0_32:
	cvt.u32.u64 	%r105, %rd5;
	cvt.u32.u64 	%r106, %rd4;
	setp.ge.u32 	%p22, %r106, %r105;
	setp.lt.u64 	%p23, %rd6, %rd5;
	or.pred  	%p24, %p22, %p23;
	@%p24 bra 	$L__BB0_49;
	mul.lo.s64 	%rd28, %rd45, %rd3;
	add.s64 	%rd29, %rd28, %rd45;
	shl.b32 	%r108, %r105, 2;
	mov.u32 	%r109, sdata;
	add.s32 	%r20, %r109, %r108;
	max.u64 	%rd30, %rd96, 1;
	and.b64  	%rd102, %rd30, 3;
	setp.lt.u64 	%p25, %rd96, 4;
	mov.b64 	%rd103, 0;
	@%p25 bra 	$L__BB0_44;
	cvt.u32.u64 	%r112, %rd3;
	and.b64  	%rd103, %rd30, -4;
	cvt.u32.u64 	%r113, %rd45;
	mad.lo.s32 	%r137, %r112, %r113, %r106;
	add.s32 	%r140, %r137, %r105;
	shl.b32 	%r114, %r105, 1;
	add.s32 	%r139, %r137, %r114;
	mad.lo.s32 	%r138, %r105, 3, %r137;
	mov.u64 	%rd100, %rd103;
$L__BB0_35:
	cvt.s64.s32 	%rd34, %r137;
	setp.le.u64 	%p26, %rd29, %rd34;
	@%p26 bra 	$L__BB0_37;
	shl.b64 	%rd80, %rd34, 2;
	add.s64 	%rd81, %rd2, %rd80;
	ld.global.f32 	%f251, [%rd81];
	ld.shared.f32 	%f252, [sdata];
	sub.f32 	%f253, %f251, %f252;
	fma.rn.f32 	%f254, %f253, 0f3BBB989D, 0f3F000000;
	cvt.sat.f32.f32 	%f255, %f254;
	mov.f32 	%f256, 0f4B400001;
	mov.f32 	%f257, 0f437C0000;
	fma.rm.f32 	%f258, %f255, %f257, %f256;
	add.f32 	%f259, %f258, 0fCB40007F;
	neg.f32 	%f260, %f259;
	fma.rn.f32 	%f261, %f253, 0f3FB8AA3B, %f260;
	fma.rn.f32 	%f262, %f253, 0f32A57060, %f261;
	mov.b32 	%r115, %f258;
	shl.b32 	%r116, %r115, 23;
	mov.b32 	%f263, %r116;
	ex2.approx.ftz.f32 	%f264, %f262;
	mul.f32 	%f265, %f264, %f263;
	ld.shared.f32 	%f266, [%r20];
	div.rn.f32 	%f267, %f265, %f266;
	add.s64 	%rd82, %rd1, %rd80;
	st.global.f32 	[%rd82], %f267;
$L__BB0_37:
	cvt.s64.s32 	%rd35, %r140;
	setp.le.u64 	%p27, %rd29, %rd35;
	@%p27 bra 	$L__BB0_39;
	shl.b64 	%rd83, %rd35, 2;
	add.s64 	%rd84, %rd2, %rd83;
	ld.global.f32 	%f268, [%rd84];
	ld.shared.f32 	%f269, [sdata];
	sub.f32 	%f270, %f268, %f269;
	fma.rn.f32 	%f271, %f270, 0f3BBB989D, 0f3F000000;
	cvt.sat.f32.f32 	%f272, %f271;
	mov.f32 	%f273, 0f4B400001;
	mov.f32 	%f274, 0f437C0000;
	fma.rm.f32 	%f275, %f272, %f274, %f273;
	add.f32 	%f276, %f275, 0fCB40007F;
	neg.f32 	%f277, %f276;
	fma.rn.f32 	%f278, %f270, 0f3FB8AA3B, %f277;
	fma.rn.f32 	%f279, %f270, 0f32A57060, %f278;
	mov.b32 	%r117, %f275;
	shl.b32 	%r118, %r117, 23;
	mov.b32 	%f280, %r118;
	ex2.approx.ftz.f32 	%f281, %f279;
	mul.f32 	%f282, %f281, %f280;
	ld.shared.f32 	%f283, [%r20];
	div.rn.f32 	%f284, %f282, %f283;
	add.s64 	%rd85, %rd1, %rd83;
	st.global.f32 	[%rd85], %f284;
$L__BB0_39:
	cvt.s64.s32 	%rd36, %r139;
	setp.le.u64 	%p28, %rd29, %rd36;
	@%p28 bra 	$L__BB0_41;
	shl.b64 	%rd86, %rd36, 2;
	add.s64 	%rd87, %rd2, %rd86;
	ld.global.f32 	%f285, [%rd87];
	ld.shared.f32 	%f286, [sdata];
	sub.f32 	%f287, %f285, %f286;
	fma.rn.f32 	%f288, %f287, 0f3BBB989D, 0f3F000000;
	cvt.sat.f32.f32 	%f289, %f288;
	mov.f32 	%f290, 0f4B400001;
	mov.f32 	%f291, 0f437C0000;
	fma.rm.f32 	%f292, %f289, %f291, %f290;
	add.f32 	%f293, %f292, 0fCB40007F;
	neg.f32 	%f294, %f293;
	fma.rn.f32 	%f295, %f287, 0f3FB8AA3B, %f294;
	fma.rn.f32 	%f296, %f287, 0f32A57060, %f295;
	mov.b32 	%r119, %f292;
	shl.b32 	%r120, %r119, 23;
	mov.b32 	%f297, %r120;
	ex2.approx.ftz.f32 	%f298, %f296;
	mul.f32 	%f299, %f298, %f297;
	ld.shared.f32 	%f300, [%r20];
	div.rn.f32 	%f301, %f299, %f300;
	add.s64 	%rd88, %rd1, %rd86;
	st.global.f32 	[%rd88], %f301;
$L__BB0_41:
	cvt.s64.s32 	%rd37, %r138;
	setp.le.u64 	%p29, %rd29, %rd37;
	@%p29 bra 	$L__BB0_43;
	shl.b64 	%rd89, %rd37, 2;
	add.s64 	%rd90, %rd2, %rd89;
	ld.global.f32 	%f302, [%rd90];
	ld.shared.f32 	%f303, [sdata];
	sub.f32 	%f304, %f302, %f303;
	fma.rn.f32 	%f305, %f304, 0f3BBB989D, 0f3F000000;
	cvt.sat.f32.f32 	%f306, %f305;
	mov.f32 	%f307, 0f4B400001;
	mov.f32 	%f308, 0f437C0000;
	fma.rm.f32 	%f309, %f306, %f308, %f307;
	add.f32 	%f310, %f309, 0fCB40007F;
	neg.f32 	%f311, %f310;
	fma.rn.f32 	%f312, %f304, 0f3FB8AA3B, %f311;
	fma.rn.f32 	%f313, %f304, 0f32A57060, %f312;
	mov.b32 	%r121, %f309;
	shl.b32 	%r122, %r121, 23;
	mov.b32 	%f314, %r122;
	ex2.approx.ftz.f32 	%f315, %f313;
	mul.f32 	%f316, %f315, %f314;
	ld.shared.f32 	%f317, [%r20];
	div.rn.f32 	%f318, %f316, %f317;
	add.s64 	%rd91, %rd1, %rd89;
	st.global.f32 	[%rd91], %f318;
$L__BB0_43:
	cvt.u32.u64 	%r123, %rd34;
	add.s64 	%rd100, %rd100, -4;
	add.s32 	%r140, %r140, %r2;
	add.s32 	%r139, %r139, %r2;
	add.s32 	%r138, %r138, %r2;
	add.s32 	%r137, %r123, %r2;
	setp.ne.s64 	%p30, %rd100, 0;
	@%p30 bra 	$L__BB0_35;
$L__BB0_44:
	setp.eq.s64 	%p31, %rd102, 0;
	@%p31 bra 	$L__BB0_49;
	cvt.u32.u64 	%r124, %rd4;
	cvt.u32.u64 	%r125, %rd28;
	cvt.u32.u64 	%r126, %rd5;
$L__BB0_46:
	.pragma "nounroll";
	cvt.u32.u64 	%r127, %rd103;
	mad.lo.s32 	%r128, %r127, %r126, %r125;
	add.s32 	%r129, %r124, %r128;
	cvt.s64.s32 	%rd42, %r129;
	setp.le.u64 	%p32, %rd29, %rd42;
	@%p32 bra 	$L__BB0_48;
	shl.b64 	%rd92, %rd42, 2;
	add.s64 	%rd93, %rd2, %rd92;
	ld.global.f32 	%f319, [%rd93];
	ld.shared.f32 	%f320, [sdata];
	sub.f32 	%f321, %f319, %f320;
	fma.rn.f32 	%f322, %f321, 0f3BBB989D, 0f3F000000;
	cvt.sat.f32.f32 	%f323, %f322;
	mov.f32 	%f324, 0f4B400001;
	mov.f32 	%f325, 0f437C0000;
	fma.rm.f32 	%f326, %f323, %f325, %f324;
	add.f32 	%f327, %f326, 0fCB40007F;
	neg.f32 	%f328, %f327;
	fma.rn.f32 	%f329, %f321, 0f3FB8AA3B, %f328;
	fma.rn.f32 	%f330, %f321, 0f32A57060, %f329;
	mov.b32 	%r130, %f326;
	shl.b32 	%r131, %r130, 23;
	mov.b32 	%f331, %r131;
	ex2.approx.ftz.f32 	%f332, %f330;
	mul.f32 	%f333, %f332, %f331;
	ld.shared.f32 	%f334, [%r20];
	div.rn.f32 	%f335, %f333, %f334;
	add.s64 	%rd94, %rd1, %rd92;
	st.global.f32 	[%rd94], %f335;
$L__BB0_48:
	add.s64 	%rd95, %rd103, 1;
	and.b64  	%rd103, %rd95, 4294967295;
	add.s64 	%rd102, %rd102, -1;
	setp.ne.s64 	%p33, %rd102, 0;
	@%p33 bra 	$L__BB0_46;
$L__BB0_49:
	ret;

}


// ===== COMPILED SASS (sm_100) =====

	.target	sm_100

	.elftype	@"ET_EXEC"


//--------------------- .note.nv.tkinfo           --------------------------
	.section	.note.nv.tkinfo,"",@"SHT_NOTE"
	.sectionflags	@"SHF_NOTE_NV_TKINFO"
	.tkinfo
        /*0018*/ 	.word	0x00000002
        /*0030*/ 	.string	""
        /*0030*/ 	.string	"ptxas"
        /*0030*/ 	.string	"Cuda compilation tools, release 13.0, V13.0.88"
        /*0030*/ 	.string	"Build cuda_13.0.r13.0/compiler.36424714_0"
        /*0030*/ 	.string	"-arch sm_100 -m 64 "



//--------------------- .note.nv.cuinfo           --------------------------
	.section	.note.nv.cuinfo,"",@"SHT_NOTE"
	.sectionflags	@"SHF_NOTE_NV_CUINFO"
        /*0018*/ 	.short	0x0002
        /*001a*/ 	.short	0x0064
        /*001c*/ 	.short	0x0082
	.zero		2


//--------------------- .nv.info                  --------------------------
	.section	.nv.info,"",@"SHT_CUDA_INFO"
	.align	4


	//----- nvinfo : EIATTR_REGCOUNT
	.align		4
        /*0000*/ 	.byte	0x04, 0x2f
        /*0002*/ 	.short	(.L_1 - .L_0)
	.align		4
.L_0:
        /*0004*/ 	.word	index@(_Z29soft_max_kernel_shared_memoryPKfPfmm)
        /*0008*/ 	.word	0x00000020


	//----- nvinfo : EIATTR_FRAME_SIZE
	.align		4
.L_1:
        /*000c*/ 	.byte	0x04, 0x11
        /*000e*/ 	.short	(.L_3 - .L_2)
	.align		4
.L_2:
        /*0010*/ 	.word	index@($__internal_1_$__cuda_sm3x_div_rn_noftz_f32_slowpath)
        /*0014*/ 	.word	0x00000000


	//----- nvinfo : EIATTR_FRAME_SIZE
	.align		4
.L_3:
        /*0018*/ 	.byte	0x04, 0x11
        /*001a*/ 	.short	(.L_5 - .L_4)
	.align		4
.L_4:
        /*001c*/ 	.word	index@($__internal_0_$__cuda_sm20_div_u64)
        /*0020*/ 	.word	0x00000000


	//----- nvinfo : EIATTR_FRAME_SIZE
	.align		4
.L_5:
        /*0024*/ 	.byte	0x04, 0x11
        /*0026*/ 	.short	(.L_7 - .L_6)
	.align		4
.L_6:
        /*0028*/ 	.word	index@(_Z29soft_max_kernel_shared_memoryPKfPfmm)
        /*002c*/ 	.word	0x00000000


	//----- nvinfo : EIATTR_MIN_STACK_SIZE
	.align		4
.L_7:
        /*0030*/ 	.byte	0x04, 0x12
        /*0032*/ 	.short	(.L_9 - .L_8)
	.align		4
.L_8:
        /*0034*/ 	.word	index@(_Z29soft_max_kernel_shared_memoryPKfPfmm)
        /*0038*/ 	.word	0x00000000
.L_9:


//--------------------- .nv.compat                --------------------------
	.section	.nv.compat,"",@"SHT_CUDA_COMPAT_INFO"
	.align	4
        /*0000*/ 	.byte	0x02, 0x09, 0x00, 0x00, 0x02, 0x02, 0x01, 0x00, 0x02, 0x05, 0x05, 0x00, 0x03, 0x07, 0x01, 0x01
        /*0010*/ 	.byte	0x02, 0x03, 0x00, 0x00, 0x02, 0x06, 0x01, 0x00, 0x04, 0x0b, 0x08, 0x00, 0x01, 0x00, 0x00, 0x00
        /*0020*/ 	.byte	0x00, 0x00, 0x00, 0x00


//--------------------- .nv.info._Z29soft_max_kernel_shared_memoryPKfPfmm --------------------------
	.section	.nv.info._Z29soft_max_kernel_shared_memoryPKfPfmm,"",@"SHT_CUDA_INFO"
	.sectionflags	@""
	.align	4


	//----- nvinfo : EIATTR_CUDA_API_VERSION
	.align		4
        /*0000*/ 	.byte	0x04, 0x37
        /*0002*/ 	.short	(.L_11 - .L_10)
.L_10:
        /*0004*/ 	.word	0x00000082


	//----- nvinfo : EIATTR_KPARAM_INFO
	.align		4
.L_11:
        /*0008*/ 	.byte	0x04, 0x17
        /*000a*/ 	.short	(.L_13 - .L_12)
.L_12:
        /*000c*/ 	.word	0x00000000
        /*0010*/ 	.short	0x0003
        /*0012*/ 	.short	0x0018
        /*0014*/ 	.byte	0x00, 0xf0, 0x21, 0x00


	//----- nvinfo : EIATTR_KPARAM_INFO
	.align		4
.L_13:
        /*0018*/ 	.byte	0x04, 0x17
        /*001a*/ 	.short	(.L_15 - .L_14)
.L_14:
        /*001c*/ 	.word	0x00000000
        /*0020*/ 	.short	0x0002
        /*0022*/ 	.short	0x0010
        /*0024*/ 	.byte	0x00, 0xf0, 0x21, 0x00


	//----- nvinfo : EIATTR_KPARAM_INFO
	.align		4
.L_15:
        /*0028*/ 	.byte	0x04, 0x17
        /*002a*/ 	.short	(.L_17 - .L_16)
.L_16:
        /*002c*/ 	.word	0x00000000
        /*0030*/ 	.short	0x0001
        /*0032*/ 	.short	0x0008
        /*0034*/ 	.byte	0x00, 0xf5, 0x21, 0x00


	//----- nvinfo : EIATTR_KPARAM_INFO
	.align		4
.L_17:
        /*0038*/ 	.byte	0x04, 0x17
        /*003a*/ 	.short	(.L_19 - .L_18)
.L_18:
        /*003c*/ 	.word	0x00000000
        /*0040*/ 	.short	0x0000
        /*0042*/ 	.short	0x0000
        /*0044*/ 	.byte	0x00, 0xf5, 0x21, 0x00


	//----- nvinfo : EIATTR_SPARSE_MMA_MASK
	.align		4
.L_19:
        /*0048*/ 	.byte	0x03, 0x50
        /*004a*/ 	.short	0x0000


	//----- nvinfo : EIATTR_MAXREG_COUNT
	.align		4
        /*004c*/ 	.byte	0x03, 0x1b
        /*004e*/ 	.short	0x00ff


	//----- nvinfo : EIATTR_NUM_BARRIERS
	.align		4
        /*0050*/ 	.byte	0x02, 0x4c
        /*0052*/ 	.byte	0x01
	.zero		1


	//----- nvinfo : EIATTR_MERCURY_ISA_VERSION
	.align		4
        /*0054*/ 	.byte	0x03, 0x5f
        /*0056*/ 	.short	0x0101


	//----- nvinfo : EIATTR_VRC_CTA_INIT_COUNT
	.align		4
        /*0058*/ 	.byte	0x02, 0x4a
	.zero		1
	.zero		1


	//----- nvinfo : EIATTR_EXIT_INSTR_OFFSETS
	.align		4
        /*005c*/ 	.byte	0x04, 0x1c
        /*005e*/ 	.short	(.L_21 - .L_20)


	//   ....[0]....
.L_20:
        /*0060*/ 	.word	0x00001990


	//   ....[1]....
        /*0064*/ 	.word	0x000027d0


	//   ....[2]....
        /*0068*/ 	.word	0x00002b30


	//----- nvinfo : EIATTR_CRS_STACK_SIZE
	.align		4
.L_21:
        /*006c*/ 	.byte	0x04, 0x1e
        /*006e*/ 	.short	(.L_23 - .L_22)
.L_22:
        /*0070*/ 	.word	0x00000000


	//----- nvinfo : EIATTR_CBANK_PARAM_SIZE
	.align		4
.L_23:
        /*0074*/ 	.byte	0x03, 0x19
        /*0076*/ 	.short	0x0020


	//----- nvinfo : EIATTR_PARAM_CBANK
	.align		4
        /*0078*/ 	.byte	0x04, 0x0a
        /*007a*/ 	.short	(.L_25 - .L_24)
	.align		4
.L_24:
        /*007c*/ 	.word	index@(.nv.constant0._Z29soft_max_kernel_shared_memoryPKfPfmm)
        /*0080*/ 	.short	0x0380
        /*0082*/ 	.short	0x0020


	//----- nvinfo : EIATTR_SW_WAR
	.align		4
.L_25:
        /*0084*/ 	.byte	0x04, 0x36
        /*0086*/ 	.short	(.L_27 - .L_26)
.L_26:
        /*0088*/ 	.word	0x00000008
.L_27:


//--------------------- .nv.callgraph             --------------------------
	.section	.nv.callgraph,"",@"SHT_CUDA_CALLGRAPH"
	.align	4
	.sectionentsize	8
	.align		4
        /*0000*/ 	.word	0x00000000
	.align		4
        /*0004*/ 	.word	0xffffffff
	.align		4
        /*0008*/ 	.word	0x00000000
	.align		4
        /*000c*/ 	.word	0xfffffffe
	.align		4
        /*0010*/ 	.word	0x00000000
	.align		4
        /*0014*/ 	.word	0xfffffffd
	.align		4
        /*0018*/ 	.word	0x00000000
	.align		4
        /*001c*/ 	.word	0xfffffffc


//--------------------- .text._Z29soft_max_kernel_shared_memoryPKfPfmm --------------------------
	.section	.text._Z29soft_max_kernel_shared_memoryPKfPfmm,"ax",@progbits
	.align	128
        .global         _Z29soft_max_kernel_shared_memoryPKfPfmm
        .type           _Z29soft_max_kernel_shared_memoryPKfPfmm,@function
        .size           _Z29soft_max_kernel_shared_memoryPKfPfmm,(.L_x_61 - _Z29soft_max_kernel_shared_memoryPKfPfmm)
        .other          _Z29soft_max_kernel_shared_memoryPKfPfmm,@"STO_CUDA_ENTRY STV_DEFAULT"
_Z29soft_max_kernel_shared_memoryPKfPfmm:
.text._Z29soft_max_kernel_shared_memoryPKfPfmm:
[----:B------:R-:W-:Y:S01]  /*0000*/  LDC R1, c[0x0][0x37c] ;  /* 0x0000df00ff017b82 */ /* 0x000fe20000000800 */
[----:B------:R-:W0:Y:S01]  /*0010*/  LDCU UR6, c[0x0][0x360] ;  /* 0x00006c00ff0677ac */ /* 0x000e220008000800 */
[----:B------:R-:W1:Y:S06]  /*0020*/  S2R R5, SR_TID.X ;  /* 0x0000000000057919 */ /* 0x000e6c0000002100 */
[----:B------:R-:W2:Y:S01]  /*0030*/  S2UR UR14, SR_CTAID.X ;  /* 0x00000000000e79c3 */ /* 0x000ea20000002500 */
[----:B------:R-:W0:Y:S02]  /*0040*/  LDCU.64 UR4, c[0x0][0x390] ;  /* 0x00007200ff0477ac */ /* 0x000e240008000a00 */
[----:B0-----:R-:W-:-:S04]  /*0050*/  UIADD3 UR7, UP0, UPT, UR6, UR4, URZ ;  /* 0x0000000406077290 */ /* 0x001fc8000ff1e0ff */
[----:B------:R-:W-:-:S04]  /*0060*/  UIADD3 UR7, UP1, UPT, UR7, -0x1, URZ ;  /* 0xffffffff07077890 */ /* 0x000fc8000ff3e0ff */
[----:B------:R-:W-:-:S04]  /*0070*/  UIADD3.X UR8, UPT, UPT, URZ, -0x1, UR5, UP1, UP0 ;  /* 0xffffffffff087890 */ /* 0x000fc80008fe0405 */
[----:B------:R-:W-:-:S09]  /*0080*/  UISETP.NE.U32.AND UP0, UPT, UR8, URZ, UPT ;  /* 0x000000ff0800728c */ /* 0x000fd2000bf05070 */
[----:B-12---:R-:W-:Y:S05]  /*0090*/  BRA.U UP0, `(.L_x_0) ;  /* 0x0000000100587547 */ /* 0x006fea000b800000 */
[----:B------:R-:W0:Y:S01]  /*00a0*/  I2F.U32.RP R0, UR6 ;  /* 0x0000000600007d06 */ /* 0x000e220008209000 */
[----:B------:R-:W-:Y:S01]  /*00b0*/  UMOV UR4, URZ ;  /* 0x000000ff00047c82 */ /* 0x000fe20008000000 */
[----:B------:R-:W-:-:S06]  /*00c0*/  UISETP.NE.U32.AND UP2, UPT, UR6, URZ, UPT ;  /* 0x000000ff0600728c */ /* 0x000fcc000bf45070 */
[----:B0-----:R-:W0:Y:S02]  /*00d0*/  MUFU.RCP R0, R0 ;  /* 0x0000000000007308 */ /* 0x001e240000001000 */
[----:B0-----:R-:W-:-:S06]  /*00e0*/  IADD3 R2, PT, PT, R0, 0xffffffe, RZ ;  /* 0x0ffffffe00027810 */ /* 0x001fcc0007ffe0ff */
[----:B------:R-:W0:Y:S02]  /*00f0*/  F2I.FTZ.U32.TRUNC.NTZ R2, R2 ;  /* 0x0000000200027305 */ /* 0x000e24000021f000 */
[----:B0-----:R-:W-:-:S13]  /*0100*/  R2UR UR5, R2 ;  /* 0x00000000020572ca */ /* 0x001fda00000e0000 */
[----:B------:R-:W-:-:S04]  /*0110*/  UIADD3 UR9, UPT, UPT, URZ, -UR5, URZ ;  /* 0x80000005ff097290 */ /* 0x000fc8000fffe0ff */
[----:B------:R-:W-:-:S04]  /*0120*/  UIMAD UR9, UR9, UR6, URZ ;  /* 0x00000006090972a4 */ /* 0x000fc8000f8e02ff */
[----:B------:R-:W-:-:S04]  /*0130*/  UIMAD.WIDE.U32 UR4, UR5, UR9, UR4 ;  /* 0x00000009050472a5 */ /* 0x000fc8000f8e0004 */
[----:B------:R-:W-:-:S07]  /*0140*/  UIMAD.WIDE.U32 UR4, UR5, UR7, URZ ;  /* 0x00000007050472a5 */ /* 0x000fce000f8e00ff */
[----:B------:R-:W-:Y:S02]  /*0150*/  UMOV UR4, UR5 ;  /* 0x0000000500047c82 */ /* 0x000fe40008000000 */
[----:B------:R-:W-:-:S04]  /*0160*/  UIADD3 UR5, UPT, UPT, -UR4, URZ, URZ ;  /* 0x000000ff04057290 */ /* 0x000fc8000fffe1ff */
[----:B------:R-:W-:-:S04]  /*0170*/  UIMAD UR5, UR6, UR5, UR7 ;  /* 0x00000005060572a4 */ /* 0x000fc8000f8e0207 */
[----:B------:R-:W-:-:S11]  /*0180*/  UISETP.GE.U32.AND UP0, UPT, UR5, UR6, UPT ;  /* 0x000000060500728c */ /* 0x000fd6000bf06070 */
[----:B------:R-:W-:Y:S02]  /*0190*/  @UP0 UIADD3 UR5, UPT, UPT, UR5, -UR6, URZ ;  /* 0x8000000605050290 */ /* 0x000fe4000fffe0ff */
[----:B------:R-:W-:Y:S02]  /*01a0*/  @UP0 UIADD3 UR4, UPT, UPT, UR4, 0x1, URZ ;  /* 0x0000000104040890 */ /* 0x000fe4000fffe0ff */
[----:B------:R-:W-:-:S03]  /*01b0*/  UISETP.GE.U32.AND UP1, UPT, UR5, UR6, UPT ;  /* 0x000000060500728c */ /* 0x000fc6000bf26070 */
[----:B------:R-:W-:-:S08]  /*01c0*/  UMOV UR5, URZ ;  /* 0x000000ff00057c82 */ /* 0x000fd00008000000 */
[----:B------:R-:W-:Y:S02]  /*01d0*/  @UP1 UIADD3 UR4, UPT, UPT, UR4, 0x1, URZ ;  /* 0x0000000104041890 */ /* 0x000fe4000fffe0ff */
[----:B------:R-:W-:Y:S01]  /*01e0*/  @!UP2 ULOP3.LUT UR4, URZ, UR6, URZ, 0x33, !UPT ;  /* 0x00000006ff04a292 */ /* 0x000fe2000f8e33ff */
[----:B------:R-:W-:Y:S11]  /*01f0*/  BRA `(.L_x_1) ;  /* 0x0000000000087947 */ /* 0x000ff60003800000 */
.L_x_0:
[----:B------:R-:W-:-:S07]  /*0200*/  MOV R4, 0x220 ;  /* 0x0000022000047802 */ /* 0x000fce0000000f00 */
[----:B------:R-:W-:Y:S05]  /*0210*/  CALL.REL.NOINC `($__internal_0_$__cuda_sm20_div_u64) ;  /* 0x0000002800487944 */ /* 0x000fea0003c00000 */
.L_x_1:
[----:B------:R-:W0:Y:S01]  /*0220*/  S2UR UR10, SR_CgaCtaId ;  /* 0x00000000000a79c3 */ /* 0x000e220000008800 */
[----:B------:R-:W-:Y:S01]  /*0230*/  ISETP.GE.U32.AND P0, PT, R5, UR6, PT ;  /* 0x0000000605007c0c */ /* 0x000fe2000bf06070 */
[----:B------:R-:W-:Y:S01]  /*0240*/  UMOV UR9, 0x400 ;  /* 0x0000040000097882 */ /* 0x000fe20000000000 */
[----:B------:R-:W-:Y:S01]  /*0250*/  IMAD.U32 R3, RZ, RZ, UR6 ;  /* 0x00000006ff037e24 */ /* 0x000fe2000f8e00ff */
[----:B------:R-:W1:Y:S01]  /*0260*/  LDCU.64 UR16, c[0x0][0x358] ;  /* 0x00006b00ff1077ac */ /* 0x000e620008000a00 */
[----:B------:R-:W-:Y:S01]  /*0270*/  BSSY.RECONVERGENT B0, `(.L_x_2) ;  /* 0x0000131000007945 */ /* 0x000fe20003800200 */
[----:B------:R-:W2:Y:S01]  /*0280*/  LDCU.64 UR12, c[0x0][0x380] ;  /* 0x00007000ff0c77ac */ /* 0x000ea20008000a00 */
[----:B0-----:R-:W-:-:S06]  /*0290*/  ULEA UR9, UR10, UR9, 0x18 ;  /* 0x000000090a097291 */ /* 0x001fcc000f8ec0ff */
[----:B------:R-:W-:-:S04]  /*02a0*/  LEA R0, R5, UR9, 0x2 ;  /* 0x0000000905007c11 */ /* 0x000fc8000f8e10ff */
[----:B------:R-:W-:Y:S01]  /*02b0*/  LEA R4, R3, R0, 0x2 ;  /* 0x0000000003047211 */ /* 0x000fe200078e10ff */
[----:B-12---:R-:W-:Y:S06]  /*02c0*/  @P0 BRA `(.L_x_3) ;  /* 0x0000001000ac0947 */ /* 0x006fec0003800000 */
[----:B------:R-:W0:Y:S01]  /*02d0*/  LDC.64 R6, c[0x0][0x390] ;  /* 0x0000e400ff067b82 */ /* 0x000e220000000a00 */
[----:B------:R-:W1:Y:S01]  /*02e0*/  LDCU.64 UR10, c[0x0][0x380] ;  /* 0x00007000ff0a77ac */ /* 0x000e620008000a00 */
[----:B0-----:R-:W-:-:S04]  /*02f0*/  IMAD.WIDE.U32 R2, R6, UR14, RZ ;  /* 0x0000000e06027c25 */ /* 0x001fc8000f8e00ff */
[----:B------:R-:W-:Y:S01]  /*0300*/  IMAD R12, R7, UR14, R3 ;  /* 0x0000000e070c7c24 */ /* 0x000fe2000f8e0203 */
[----:B------:R-:W-:-:S05]  /*0310*/  IADD3 R9, P0, PT, R5, R2, RZ ;  /* 0x0000000205097210 */ /* 0x000fca0007f1e0ff */
[----:B------:R-:W-:Y:S01]  /*0320*/  IMAD.X R10, RZ, RZ, R12, P0 ;  /* 0x000000ffff0a7224 */ /* 0x000fe200000e060c */
[----:B-1----:R-:W-:-:S04]  /*0330*/  LEA R8, P0, R9, UR10, 0x2 ;  /* 0x0000000a09087c11 */ /* 0x002fc8000f8010ff */
[----:B------:R-:W-:-:S05]  /*0340*/  LEA.HI.X R9, R9, UR11, R10, 0x2, P0 ;  /* 0x0000000b09097c11 */ /* 0x000fca00080f140a */
[----:B------:R0:W5:Y:S01]  /*0350*/  LDG.E R25, desc[UR16][R8.64] ;  /* 0x0000001008197981 */ /* 0x000162000c1e1900 */
[----:B------:R-:W-:Y:S01]  /*0360*/  UISETP.GE.U32.AND UP0, UPT, UR4, 0x2, UPT ;  /* 0x000000020400788c */ /* 0x000fe2000bf06070 */
[----:B------:R-:W-:-:S03]  /*0370*/  HFMA2 R23, -RZ, RZ, 1.875, 0 ;  /* 0x3f800000ff177431 */ /* 0x000fc600000001ff */
[----:B------:R-:W-:-:S09]  /*0380*/  UISETP.GE.U32.AND.EX UP0, UPT, UR5, URZ, UPT, UP0 ;  /* 0x000000ff0500728c */ /* 0x000fd2000bf06100 */
[----:B0-----:R-:W-:Y:S05]  /*0390*/  BRA.U !UP0, `(.L_x_4) ;  /* 0x0000001108707547 */ /* 0x001fea000b800000 */
[----:B------:R-:W-:Y:S02]  /*03a0*/  UIADD3 UR9, UP0, UPT, UR4, -0x2, URZ ;  /* 0xfffffffe04097890 */ /* 0x000fe4000ff1e0ff */
[----:B------:R-:W-:Y:S01]  /*03b0*/  IMAD.U32 R9, RZ, RZ, UR4 ;  /* 0x00000004ff097e24 */ /* 0x000fe2000f8e00ff */
[----:B------:R-:W-:Y:S01]  /*03c0*/  IADD3 R8, P0, PT, R2, R6, RZ ;  /* 0x0000000602087210 */ /* 0x000fe20007f1e0ff */
[----:B------:R-:W-:Y:S01]  /*03d0*/  IMAD.MOV.U32 R23, RZ, RZ, 0x3f800000 ;  /* 0x3f800000ff177424 */ /* 0x000fe200078e00ff */
[----:B------:R-:W-:Y:S01]  /*03e0*/  UIADD3.X UR10, UPT, UPT, UR5, -0x1, URZ, UP0, !UPT ;  /* 0xffffffff050a7890 */ /* 0x000fe200087fe4ff */
[----:B------:R-:W-:Y:S01]  /*03f0*/  MOV R11, 0x1 ;  /* 0x00000001000b7802 */ /* 0x000fe20000000f00 */
[----:B------:R-:W-:Y:S01]  /*0400*/  UISETP.GE.U32.AND UP0, UPT, UR9, 0x3, UPT ;  /* 0x000000030900788c */ /* 0x000fe2000bf06070 */
[----:B------:R-:W-:Y:S02]  /*0410*/  IADD3 R9, P1, PT, R9, -0x1, RZ ;  /* 0xffffffff09097810 */ /* 0x000fe40007f3e0ff */
[----:B------:R-:W-:Y:S01]  /*0420*/  IADD3.X R10, PT, PT, R12, R7, RZ, P0, !PT ;  /* 0x000000070c0a7210 */ /* 0x000fe200007fe4ff */
[----:B------:R-:W-:-:S09]  /*0430*/  UISETP.GE.U32.AND.EX UP0, UPT, UR10, URZ, UPT, UP0 ;  /* 0x000000ff0a00728c */ /* 0x000fd2000bf06100 */
[----:B------:R-:W-:Y:S05]  /*0440*/  BRA.U !UP0, `(.L_x_5) ;  /* 0x0000000908747547 */ /* 0x000fea000b800000 */
[----:B------:R-:W-:Y:S01]  /*0450*/  IMAD R6, R6, UR14, R5 ;  /* 0x0000000e06067c24 */ /* 0x000fe2000f8e0205 */
[----:B------:R-:W-:Y:S01]  /*0460*/  MOV R15, UR6 ;  /* 0x00000006000f7c02 */ /* 0x000fe20008000f00 */
[----:B------:R-:W-:Y:S01]  /*0470*/  IMAD.U32 R13, RZ, RZ, UR6 ;  /* 0x00000006ff0d7e24 */ /* 0x000fe2000f8e00ff */
[----:B------:R-:W-:Y:S01]  /*0480*/  MOV R21, UR5 ;  /* 0x0000000500157c02 */ /* 0x000fe20008000f00 */
[----:B------:R-:W-:Y:S01]  /*0490*/  IMAD.U32 R17, RZ, RZ, UR6 ;  /* 0x00000006ff117e24 */ /* 0x000fe2000f8e00ff */
[----:B------:R-:W-:Y:S01]  /*04a0*/  MOV R11, 0x1 ;  /* 0x00000001000b7802 */ /* 0x000fe20000000f00 */
[----:B------:R-:W-:Y:S01]  /*04b0*/  IMAD.MOV.U32 R23, RZ, RZ, 0x3f800000 ;  /* 0x3f800000ff177424 */ /* 0x000fe200078e00ff */
[----:B------:R-:W-:Y:S01]  /*04c0*/  LOP3.LUT R14, R9, 0xfffffffc, RZ, 0xc0, !PT ;  /* 0xfffffffc090e7812 */ /* 0x000fe200078ec0ff */
[----:B------:R-:W-:Y:S01]  /*04d0*/  IMAD.MOV.U32 R12, RZ, RZ, RZ ;  /* 0x000000ffff0c7224 */ /* 0x000fe200078e00ff */
[----:B------:R-:W-:Y:S01]  /*04e0*/  LEA R13, R13, R6, 0x1 ;  /* 0x000000060d0d7211 */ /* 0x000fe200078e08ff */
[--C-:B------:R-:W-:Y:S01]  /*04f0*/  IMAD R15, R15, 0x3, R6.reuse ;  /* 0x000000030f0f7824 */ /* 0x100fe200078e0206 */
[----:B------:R-:W-:Y:S01]  /*0500*/  IADD3 R19, PT, PT, R6, UR6, RZ ;  /* 0x0000000606137c10 */ /* 0x000fe2000fffe0ff */
[----:B------:R-:W-:Y:S01]  /*0510*/  IMAD R17, R17, 0x4, R6 ;  /* 0x0000000411117824 */ /* 0x000fe200078e0206 */
[----:B------:R-:W-:-:S07]  /*0520*/  IADD3.X R21, PT, PT, R21, -0x1, RZ, P1, !PT ;  /* 0xffffffff15157810 */ /* 0x000fce0000ffe4ff */
.L_x_14:
[C---:B------:R-:W-:Y:S01]  /*0530*/  ISETP.GT.U32.AND P2, PT, R8.reuse, R19, PT ;  /* 0x000000130800720c */ /* 0x040fe20003f44070 */
[----:B------:R-:W-:Y:S01]  /*0540*/  BSSY.RECONVERGENT B1, `(.L_x_6) ;  /* 0x0000023000017945 */ /* 0x000fe20003800200 */
[----:B------:R-:W-:Y:S02]  /*0550*/  SHF.R.S32.HI R7, RZ, 0x1f, R19 ;  /* 0x0000001fff077819 */ /* 0x000fe40000011413 */
[----:B------:R-:W-:Y:S02]  /*0560*/  ISETP.GT.U32.AND P3, PT, R8, R13, PT ;  /* 0x0000000d0800720c */ /* 0x000fe40003f64070 */
[----:B------:R-:W-:Y:S02]  /*0570*/  ISETP.GT.U32.AND.EX P2, PT, R10, R7, PT, P2 ;  /* 0x000000070a00720c */ /* 0x000fe40003f44120 */
[----:B------:R-:W-:Y:S02]  /*0580*/  SHF.R.S32.HI R16, RZ, 0x1f, R13 ;  /* 0x0000001fff107819 */ /* 0x000fe4000001140d */
[----:B------:R-:W-:-:S02]  /*0590*/  ISETP.GT.U32.AND P1, PT, R8, R15, PT ;  /* 0x0000000f0800720c */ /* 0x000fc40003f24070 */
[----:B------:R-:W-:Y:S02]  /*05a0*/  ISETP.GT.U32.AND P0, PT, R8, R17, PT ;  /* 0x000000110800720c */ /* 0x000fe40003f04070 */
[----:B------:R-:W-:-:S05]  /*05b0*/  ISETP.GT.U32.AND.EX P3, PT, R10, R16, PT, P3 ;  /* 0x000000100a00720c */ /* 0x000fca0003f64130 */
[----:B------:R-:W-:Y:S08]  /*05c0*/  @!P2 BRA `(.L_x_7) ;  /* 0x000000000068a947 */ /* 0x000ff00003800000 */
[----:B------:R-:W-:-:S04]  /*05d0*/  LEA R6, P2, R19, UR12, 0x2 ;  /* 0x0000000c13067c11 */ /* 0x000fc8000f8410ff */
[----:B------:R-:W-:-:S05]  /*05e0*/  LEA.HI.X R7, R19, UR13, R7, 0x2, P2 ;  /* 0x0000000d13077c11 */ /* 0x000fca00090f1407 */
[----:B------:R-:W2:Y:S01]  /*05f0*/  LDG.E R6, desc[UR16][R6.64] ;  /* 0x0000001006067981 */ /* 0x000ea2000c1e1900 */
[----:B------:R-:W-:Y:S02]  /*0600*/  HFMA2 R27, -RZ, RZ, 3.7421875, 0 ;  /* 0x437c0000ff1b7431 */ /* 0x000fe400000001ff */
[----:B------:R-:W-:Y:S01]  /*0610*/  IMAD.MOV.U32 R20, RZ, RZ, 0x3bbb989d ;  /* 0x3bbb989dff147424 */ /* 0x000fe200078e00ff */
[----:B--2--5:R-:W-:-:S05]  /*0620*/  FMNMX R18, R25, R6, !PT ;  /* 0x0000000619127209 */ /* 0x024fca0007800000 */
[--C-:B------:R-:W-:Y:S01]  /*0630*/  FADD R25, R25, -R18.reuse ;  /* 0x8000001219197221 */ /* 0x100fe20000000000 */
[----:B------:R-:W-:-:S03]  /*0640*/  FADD R22, R6, -R18 ;  /* 0x8000001206167221 */ /* 0x000fc60000000000 */
[-C--:B------:R-:W-:Y:S01]  /*0650*/  FFMA.SAT R24, R25, R20.reuse, 0.5 ;  /* 0x3f00000019187423 */ /* 0x080fe20000002014 */
[----:B------:R-:W-:-:S03]  /*0660*/  FFMA.SAT R20, R22, R20, 0.5 ;  /* 0x3f00000016147423 */ /* 0x000fc60000002014 */
[-C--:B------:R-:W-:Y:S01]  /*0670*/  FFMA.RM R24, R24, R27.reuse, 12582913 ;  /* 0x4b40000118187423 */ /* 0x080fe2000000401b */
[----:B------:R-:W-:-:S03]  /*0680*/  FFMA.RM R20, R20, R27, 12582913 ;  /* 0x4b40000114147423 */ /* 0x000fc6000000401b */
[----:B------:R-:W-:Y:S01]  /*0690*/  FADD R26, R24, -12583039 ;  /* 0xcb40007f181a7421 */ /* 0x000fe20000000000 */
[----:B------:R-:W-:Y:S01]  /*06a0*/  FADD R7, R20, -12583039 ;  /* 0xcb40007f14077421 */ /* 0x000fe20000000000 */
[----:B------:R-:W-:Y:S01]  /*06b0*/  IMAD.SHL.U32 R24, R24, 0x800000, RZ ;  /* 0x0080000018187824 */ /* 0x000fe200078e00ff */
[----:B------:R-:W-:Y:S01]  /*06c0*/  SHF.L.U32 R20, R20, 0x17, RZ ;  /* 0x0000001714147819 */ /* 0x000fe200000006ff */
[----:B------:R-:W-:-:S04]  /*06d0*/  FFMA R26, R25, 1.4426950216293334961, -R26 ;  /* 0x3fb8aa3b191a7823 */ /* 0x000fc8000000081a */
[----:B------:R-:W-:Y:S01]  /*06e0*/  FFMA R26, R25, 1.925963033500011079e-08, R26 ;  /* 0x32a57060191a7823 */ /* 0x000fe2000000001a */
[----:B------:R-:W-:-:S03]  /*06f0*/  FFMA R25, R22, 1.4426950216293334961, -R7 ;  /* 0x3fb8aa3b16197823 */ /* 0x000fc60000000807 */
[----:B------:R-:W0:Y:S01]  /*0700*/  MUFU.EX2 R7, R26 ;  /* 0x0000001a00077308 */ /* 0x000e220000000800 */
[----:B------:R-:W-:Y:S01]  /*0710*/  FFMA R22, R22, 1.925963033500011079e-08, R25 ;  /* 0x32a5706016167823 */ /* 0x000fe20000000019 */
[----:B------:R-:W-:-:S06]  /*0720*/  IMAD.MOV.U32 R25, RZ, RZ, R18 ;  /* 0x000000ffff197224 */ /* 0x000fcc00078e0012 */
[----:B------:R-:W1:Y:S01]  /*0730*/  MUFU.EX2 R22, R22 ;  /* 0x0000001600167308 */ /* 0x000e620000000800 */
[----:B0-----:R-:W-:-:S04]  /*0740*/  FMUL R24, R24, R7 ;  /* 0x0000000718187220 */ /* 0x001fc80000400000 */
[----:B------:R-:W-:-:S04]  /*0750*/  FMUL R23, R23, R24 ;  /* 0x0000001817177220 */ /* 0x000fc80000400000 */
[----:B-1----:R-:W-:-:S07]  /*0760*/  FFMA R23, R20, R22, R23 ;  /* 0x0000001614177223 */ /* 0x002fce0000000017 */
.L_x_7:
[----:B------:R-:W-:Y:S05]  /*0770*/  BSYNC.RECONVERGENT B1 ;  /* 0x0000000000017941 */ /* 0x000fea0003800200 */
.L_x_6:
[----:B------:R-:W-:Y:S04]  /*0780*/  BSSY.RECONVERGENT B1, `(.L_x_8) ;  /* 0x000001c000017945 */ /* 0x000fe80003800200 */
[----:B------:R-:W-:Y:S05]  /*0790*/  @!P3 BRA `(.L_x_9) ;  /* 0x000000000068b947 */ /* 0x000fea0003800000 */
[----:B------:R-:W-:-:S04]  /*07a0*/  LEA R6, P2, R13, UR12, 0x2 ;  /* 0x0000000c0d067c11 */ /* 0x000fc8000f8410ff */
[----:B------:R-:W-:-:S05]  /*07b0*/  LEA.HI.X R7, R13, UR13, R16, 0x2, P2 ;  /* 0x0000000d0d077c11 */ /* 0x000fca00090f1410 */
[----:B------:R-:W2:Y:S01]  /*07c0*/  LDG.E R6, desc[UR16][R6.64] ;  /* 0x0000001006067981 */ /* 0x000ea2000c1e1900 */
[----:B------:R-:W-:Y:S01]  /*07d0*/  MOV R27, 0x3bbb989d ;  /* 0x3bbb989d001b7802 */ /* 0x000fe20000000f00 */
        /* <DEDUP_REMOVED lines=10> */
[----:B------:R-:W-:Y:S02]  /*0880*/  SHF.L.U32 R22, R22, 0x17, RZ ;  /* 0x0000001716167819 */ /* 0x000fe400000006ff */
[----:B------:R-:W-:-:S04]  /*0890*/  FFMA R25, R24, 1.4426950216293334961, -R25 ;  /* 0x3fb8aa3b18197823 */ /* 0x000fc80000000819 */
[----:B------:R-:W-:Y:S01]  /*08a0*/  FFMA R24, R24, 1.925963033500011079e-08, R25 ;  /* 0x32a5706018187823 */ /* 0x000fe20000000019 */
[----:B------:R-:W-:-:S03]  /*08b0*/  FFMA R25, R20, 1.4426950216293334961, -R7 ;  /* 0x3fb8aa3b14197823 */ /* 0x000fc60000000807 */
[----:B------:R-:W0:Y:S01]  /*08c0*/  MUFU.EX2 R7, R24 ;  /* 0x0000001800077308 */ /* 0x000e220000000800 */
[----:B------:R-:W-:Y:S01]  /*08d0*/  FFMA R20, R20, 1.925963033500011079e-08, R25 ;  /* 0x32a5706014147823 */ /* 0x000fe20000000019 */
[----:B------:R-:W-:-:S06]  /*08e0*/  MOV R25, R16 ;  /* 0x0000001000197202 */ /* 0x000fcc0000000f00 */
[----:B------:R-:W1:Y:S01]  /*08f0*/  MUFU.EX2 R20, R20 ;  /* 0x0000001400147308 */ /* 0x000e620000000800 */
[----:B0-----:R-:W-:Y:S01]  /*0900*/  FMUL R22, R22, R7 ;  /* 0x0000000716167220 */ /* 0x001fe20000400000 */
[----:B------:R-:W-:-:S03]  /*0910*/  IMAD.SHL.U32 R7, R18, 0x800000, RZ ;  /* 0x0080000012077824 */ /* 0x000fc600078e00ff */
[----:B------:R-:W-:-:S04]  /*0920*/  FMUL R22, R23, R22 ;  /* 0x0000001617167220 */ /* 0x000fc80000400000 */
[----:B-1----:R-:W-:-:S07]  /*0930*/  FFMA R23, R7, R20, R22 ;  /* 0x0000001407177223 */ /* 0x002fce0000000016 */
.L_x_9:
[----:B------:R-:W-:Y:S05]  /*0940*/  BSYNC.RECONVERGENT B1 ;  /* 0x0000000000017941 */ /* 0x000fea0003800200 */
.L_x_8:
[----:B------:R-:W-:Y:S01]  /*0950*/  SHF.R.S32.HI R7, RZ, 0x1f, R15 ;  /* 0x0000001fff077819 */ /* 0x000fe2000001140f */
[----:B------:R-:W-:Y:S01]  /*0960*/  BSSY.RECONVERGENT B1, `(.L_x_10) ;  /* 0x000001f000017945 */ /* 0x000fe20003800200 */
[----:B------:R-:W-:Y:S02]  /*0970*/  SHF.R.S32.HI R16, RZ, 0x1f, R17 ;  /* 0x0000001fff107819 */ /* 0x000fe40000011411 */
[C---:B------:R-:W-:Y:S02]  /*0980*/  ISETP.GT.U32.AND.EX P1, PT, R10.reuse, R7, PT, P1 ;  /* 0x000000070a00720c */ /* 0x040fe40003f24110 */
[----:B------:R-:W-:-:S11]  /*0990*/  ISETP.GT.U32.AND.EX P0, PT, R10, R16, PT, P0 ;  /* 0x000000100a00720c */ /* 0x000fd60003f04100 */
[----:B------:R-:W-:Y:S05]  /*09a0*/  @!P1 BRA `(.L_x_11) ;  /* 0x0000000000689947 */ /* 0x000fea0003800000 */
        /* <DEDUP_REMOVED lines=26> */
.L_x_11:
[----:B------:R-:W-:Y:S05]  /*0b50*/  BSYNC.RECONVERGENT B1 ;  /* 0x0000000000017941 */ /* 0x000fea0003800200 */
.L_x_10:
        /* <DEDUP_REMOVED lines=28> */
.L_x_13:
[----:B------:R-:W-:Y:S05]  /*0d20*/  BSYNC.RECONVERGENT B1 ;  /* 0x0000000000017941 */ /* 0x000fea0003800200 */
.L_x_12:
[----:B------:R-:W-:Y:S01]  /*0d30*/  IADD3 R11, P0, PT, R11, 0x4, RZ ;  /* 0x000000040b0b7810 */ /* 0x000fe20007f1e0ff */
[----:B------:R-:W-:Y:S01]  /*0d40*/  IMAD.U32 R18, RZ, RZ, UR6 ;  /* 0x00000006ff127e24 */ /* 0x000fe2000f8e00ff */
[----:B------:R-:W-:Y:S02]  /*0d50*/  MOV R16, UR6 ;  /* 0x0000000600107c02 */ /* 0x000fe40008000f00 */
[----:B------:R-:W-:Y:S01]  /*0d60*/  IADD3 R6, P1, PT, -R14, R11, RZ ;  /* 0x0000000b0e067210 */ /* 0x000fe20007f3e1ff */
[----:B------:R-:W-:Y:S01]  /*0d70*/  IMAD.X R12, RZ, RZ, R12, P0 ;  /* 0x000000ffff0c7224 */ /* 0x000fe200000e060c */
[----:B------:R-:W-:Y:S01]  /*0d80*/  MOV R20, UR6 ;  /* 0x0000000600147c02 */ /* 0x000fe20008000f00 */
[----:B------:R-:W-:Y:S01]  /*0d90*/  IMAD R17, R18, 0x4, R17 ;  /* 0x0000000412117824 */ /* 0x000fe200078e0211 */
[----:B------:R-:W-:Y:S01]  /*0da0*/  ISETP.NE.U32.AND P0, PT, R6, 0x1, PT ;  /* 0x000000010600780c */ /* 0x000fe20003f05070 */
[----:B------:R-:W-:Y:S01]  /*0db0*/  IMAD.U32 R6, RZ, RZ, UR6 ;  /* 0x00000006ff067e24 */ /* 0x000fe2000f8e00ff */
[----:B------:R-:W-:-:S02]  /*0dc0*/  IADD3.X R7, PT, PT, R12, ~R21, RZ, P1, !PT ;  /* 0x800000150c077210 */ /* 0x000fc40000ffe4ff */
[----:B------:R-:W-:Y:S01]  /*0dd0*/  LEA R15, R16, R15, 0x2 ;  /* 0x0000000f100f7211 */ /* 0x000fe200078e10ff */
[----:B------:R-:W-:Y:S01]  /*0de0*/  IMAD R13, R6, 0x4, R13 ;  /* 0x00000004060d7824 */ /* 0x000fe200078e020d */
[----:B------:R-:W-:Y:S02]  /*0df0*/  ISETP.NE.AND.EX P0, PT, R7, RZ, PT, P0 ;  /* 0x000000ff0700720c */ /* 0x000fe40003f05300 */
[----:B------:R-:W-:-:S11]  /*0e00*/  LEA R19, R20, R19, 0x2 ;  /* 0x0000001314137211 */ /* 0x000fd600078e10ff */
[----:B------:R-:W-:Y:S05]  /*0e10*/  @P0 BRA `(.L_x_14) ;  /* 0xfffffff400c40947 */ /* 0x000fea000383ffff */
.L_x_5:
[----:B------:R-:W-:Y:S01]  /*0e20*/  LOP3.LUT R6, R9, 0x3, RZ, 0xc0, !PT ;  /* 0x0000000309067812 */ /* 0x000fe200078ec0ff */
[----:B------:R-:W-:Y:S03]  /*0e30*/  BSSY.RECONVERGENT B1, `(.L_x_4) ;  /* 0x0000072000017945 */ /* 0x000fe60003800200 */
[----:B------:R-:W-:-:S04]  /*0e40*/  ISETP.NE.U32.AND P0, PT, R6, RZ, PT ;  /* 0x000000ff0600720c */ /* 0x000fc80003f05070 */
[----:B------:R-:W-:-:S13]  /*0e50*/  ISETP.NE.AND.EX P0, PT, RZ, RZ, PT, P0 ;  /* 0x000000ffff00720c */ /* 0x000fda0003f05300 */
[----:B------:R-:W-:Y:S05]  /*0e60*/  @!P0 BRA `(.L_x_15) ;  /* 0x0000000400b88947 */ /* 0x000fea0003800000 */
[----:B------:R-:W-:-:S04]  /*0e70*/  ISETP.NE.U32.AND P0, PT, R6, 0x1, PT ;  /* 0x000000010600780c */ /* 0x000fc80003f05070 */
[----:B------:R-:W-:-:S13]  /*0e80*/  ISETP.NE.AND.EX P0, PT, RZ, RZ, PT, P0 ;  /* 0x000000ffff00720c */ /* 0x000fda0003f05300 */
[----:B------:R-:W-:Y:S05]  /*0e90*/  @!P0 BRA `(.L_x_16) ;  /* 0x0000000400188947 */ /* 0x000fea0003800000 */
[----:B------:R-:W-:Y:S01]  /*0ea0*/  IMAD R6, R11, UR6, R2 ;  /* 0x000000060b067c24 */ /* 0x000fe2000f8e0202 */
[----:B------:R-:W-:Y:S04]  /*0eb0*/  BSSY.RECONVERGENT B2, `(.L_x_17) ;  /* 0x0000025000027945 */ /* 0x000fe80003800200 */
[----:B------:R-:W-:-:S04]  /*0ec0*/  IADD3 R13, PT, PT, R6, R5, RZ ;  /* 0x00000005060d7210 */ /* 0x000fc80007ffe0ff */
[----:B------:R-:W-:Y:S01]  /*0ed0*/  ISETP.GT.U32.AND P0, PT, R8, R13, PT ;  /* 0x0000000d0800720c */ /* 0x000fe20003f04070 */
[----:B------:R-:W-:Y:S01]  /*0ee0*/  VIADD R6, R13, UR6 ;  /* 0x000000060d067c36 */ /* 0x000fe20008000000 */
[----:B------:R-:W-:-:S04]  /*0ef0*/  SHF.R.S32.HI R12, RZ, 0x1f, R13 ;  /* 0x0000001fff0c7819 */ /* 0x000fc8000001140d */
[----:B------:R-:W-:Y:S02]  /*0f00*/  ISETP.GT.U32.AND.EX P0, PT, R10, R12, PT, P0 ;  /* 0x0000000c0a00720c */ /* 0x000fe40003f04100 */
[----:B------:R-:W-:Y:S02]  /*0f10*/  ISETP.GT.U32.AND P1, PT, R8, R6, PT ;  /* 0x000000060800720c */ /* 0x000fe40003f24070 */
[----:B------:R-:W-:-:S04]  /*0f20*/  SHF.R.S32.HI R7, RZ, 0x1f, R6 ;  /* 0x0000001fff077819 */ /* 0x000fc80000011406 */
[----:B------:R-:W-:-:S05]  /*0f30*/  ISETP.GT.U32.AND.EX P1, PT, R10, R7, PT, P1 ;  /* 0x000000070a00720c */ /* 0x000fca0003f24110 */
[----:B------:R-:W-:Y:S08]  /*0f40*/  @!P0 BRA `(.L_x_18) ;  /* 0x00000000006c8947 */ /* 0x000ff00003800000 */
[----:B------:R-:W0:Y:S02]  /*0f50*/  LDCU.64 UR10, c[0x0][0x380] ;  /* 0x00007000ff0a77ac */ /* 0x000e240008000a00 */
[----:B0-----:R-:W-:-:S04]  /*0f60*/  LEA R14, P0, R13, UR10, 0x2 ;  /* 0x0000000a0d0e7c11 */ /* 0x001fc8000f8010ff */
[----:B------:R-:W-:-:S05]  /*0f70*/  LEA.HI.X R15, R13, UR11, R12, 0x2, P0 ;  /* 0x0000000b0d0f7c11 */ /* 0x000fca00080f140c */
[----:B------:R-:W2:Y:S01]  /*0f80*/  LDG.E R14, desc[UR16][R14.64] ;  /* 0x000000100e0e7981 */ /* 0x000ea2000c1e1900 */
[----:B------:R-:W-:Y:S01]  /*0f90*/  HFMA2 R18, -RZ, RZ, 0.96630859375, -0.0022525787353515625 ;  /* 0x3bbb989dff127431 */ /* 0x000fe200000001ff */
[----:B------:R-:W-:Y:S02]  /*0fa0*/  MOV R20, 0x437c0000 ;  /* 0x437c000000147802 */ /* 0x000fe40000000f00 */
[----:B--2--5:R-:W-:-:S05]  /*0fb0*/  FMNMX R12, R25, R14, !PT ;  /* 0x0000000e190c7209 */ /* 0x024fca0007800000 */
[--C-:B------:R-:W-:Y:S01]  /*0fc0*/  FADD R13, R25, -R12.reuse ;  /* 0x8000000c190d7221 */ /* 0x100fe20000000000 */
[----:B------:R-:W-:Y:S01]  /*0fd0*/  FADD R17, R14, -R12 ;  /* 0x8000000c0e117221 */ /* 0x000fe20000000000 */
[----:B------:R-:W-:Y:S02]  /*0fe0*/  MOV R25, R12 ;  /* 0x0000000c00197202 */ /* 0x000fe40000000f00 */
[-C--:B------:R-:W-:Y:S01]  /*0ff0*/  FFMA.SAT R16, R13, R18.reuse, 0.5 ;  /* 0x3f0000000d107423 */ /* 0x080fe20000002012 */
[----:B------:R-:W-:-:S03]  /*1000*/  FFMA.SAT R19, R17, R18, 0.5 ;  /* 0x3f00000011137423 */ /* 0x000fc60000002012 */
[-C--:B------:R-:W-:Y:S01]  /*1010*/  FFMA.RM R16, R16, R20.reuse, 12582913 ;  /* 0x4b40000110107423 */ /* 0x080fe20000004014 */
[----:B------:R-:W-:-:S03]  /*1020*/  FFMA.RM R19, R19, R20, 12582913 ;  /* 0x4b40000113137423 */ /* 0x000fc60000004014 */
[C---:B------:R-:W-:Y:S01]  /*1030*/  FADD R18, R16.reuse, -12583039 ;  /* 0xcb40007f10127421 */ /* 0x040fe20000000000 */
[C---:B------:R-:W-:Y:S01]  /*1040*/  FADD R14, R19.reuse, -12583039 ;  /* 0xcb40007f130e7421 */ /* 0x040fe20000000000 */
[----:B------:R-:W-:Y:S01]  /*1050*/  IMAD.SHL.U32 R16, R16, 0x800000, RZ ;  /* 0x0080000010107824 */ /* 0x000fe200078e00ff */
[----:B------:R-:W-:Y:S01]  /*1060*/  SHF.L.U32 R19, R19, 0x17, RZ ;  /* 0x0000001713137819 */ /* 0x000fe200000006ff */
[----:B------:R-:W-:Y:S01]  /*1070*/  FFMA R18, R13, 1.4426950216293334961, -R18 ;  /* 0x3fb8aa3b0d127823 */ /* 0x000fe20000000812 */
[----:B------:R-:W-:-:S03]  /*1080*/  FFMA R14, R17, 1.4426950216293334961, -R14 ;  /* 0x3fb8aa3b110e7823 */ /* 0x000fc6000000080e */
[----:B------:R-:W-:Y:S01]  /*1090*/  FFMA R18, R13, 1.925963033500011079e-08, R18 ;  /* 0x32a570600d127823 */ /* 0x000fe20000000012 */
[----:B------:R-:W-:-:S03]  /*10a0*/  FFMA R14, R17, 1.925963033500011079e-08, R14 ;  /* 0x32a57060110e7823 */ /* 0x000fc6000000000e */
[----:B------:R-:W0:Y:S08]  /*10b0*/  MUFU.EX2 R13, R18 ;  /* 0x00000012000d7308 */ /* 0x000e300000000800 */
[----:B------:R-:W1:Y:S01]  /*10c0*/  MUFU.EX2 R14, R14 ;  /* 0x0000000e000e7308 */ /* 0x000e620000000800 */
[----:B0-----:R-:W-:-:S04]  /*10d0*/  FMUL R16, R16, R13 ;  /* 0x0000000d10107220 */ /* 0x001fc80000400000 */
[----:B------:R-:W-:-:S04]  /*10e0*/  FMUL R16, R23, R16 ;  /* 0x0000001017107220 */ /* 0x000fc80000400000 */
[----:B-1----:R-:W-:-:S07]  /*10f0*/  FFMA R23, R19, R14, R16 ;  /* 0x0000000e13177223 */ /* 0x002fce0000000010 */
.L_x_18:
[----:B------:R-:W-:Y:S05]  /*1100*/  BSYNC.RECONVERGENT B2 ;  /* 0x0000000000027941 */ /* 0x000fea0003800200 */
.L_x_17:
[----:B------:R-:W-:Y:S04]  /*1110*/  BSSY.RECONVERGENT B2, `(.L_x_19) ;  /* 0x000001d000027945 */ /* 0x000fe80003800200 */
[----:B------:R-:W-:Y:S05]  /*1120*/  @!P1 BRA `(.L_x_20) ;  /* 0x00000000006c9947 */ /* 0x000fea0003800000 */
[----:B------:R-:W0:Y:S02]  /*1130*/  LDCU.64 UR10, c[0x0][0x380] ;  /* 0x00007000ff0a77ac */ /* 0x000e240008000a00 */
[----:B0-----:R-:W-:-:S04]  /*1140*/  LEA R12, P0, R6, UR10, 0x2 ;  /* 0x0000000a060c7c11 */ /* 0x001fc8000f8010ff */
[----:B------:R-:W-:-:S05]  /*1150*/  LEA.HI.X R13, R6, UR11, R7, 0x2, P0 ;  /* 0x0000000b060d7c11 */ /* 0x000fca00080f1407 */
[----:B------:R-:W2:Y:S01]  /*1160*/  LDG.E R12, desc[UR16][R12.64] ;  /* 0x000000100c0c7981 */ /* 0x000ea2000c1e1900 */
[----:B------:R-:W-:Y:S02]  /*1170*/  HFMA2 R18, -RZ, RZ, 3.7421875, 0 ;  /* 0x437c0000ff127431 */ /* 0x000fe400000001ff */
[----:B------:R-:W-:Y:S01]  /*1180*/  IMAD.MOV.U32 R16, RZ, RZ, 0x3bbb989d ;  /* 0x3bbb989dff107424 */ /* 0x000fe200078e00ff */
        /* <DEDUP_REMOVED lines=10> */
[----:B------:R-:W-:Y:S01]  /*1230*/  SHF.L.U32 R14, R14, 0x17, RZ ;  /* 0x000000170e0e7819 */ /* 0x000fe200000006ff */
[----:B------:R-:W-:Y:S02]  /*1240*/  IMAD.SHL.U32 R17, R17, 0x800000, RZ ;  /* 0x0080000011117824 */ /* 0x000fe400078e00ff */
        /* <DEDUP_REMOVED lines=9> */
.L_x_20:
[----:B------:R-:W-:Y:S05]  /*12e0*/  BSYNC.RECONVERGENT B2 ;  /* 0x0000000000027941 */ /* 0x000fea0003800200 */
.L_x_19:
[----:B------:R-:W-:-:S07]  /*12f0*/  IADD3 R11, PT, PT, R11, 0x2, RZ ;  /* 0x000000020b0b7810 */ /* 0x000fce0007ffe0ff */
.L_x_16:
[----:B------:R-:W-:-:S04]  /*1300*/  LOP3.LUT R9, R9, 0x1, RZ, 0xc0, !PT ;  /* 0x0000000109097812 */ /* 0x000fc800078ec0ff */
[----:B------:R-:W-:-:S04]  /*1310*/  ISETP.NE.U32.AND P0, PT, R9, 0x1, PT ;  /* 0x000000010900780c */ /* 0x000fc80003f05070 */
[----:B------:R-:W-:-:S13]  /*1320*/  ISETP.NE.U32.AND.EX P0, PT, RZ, RZ, PT, P0 ;  /* 0x000000ffff00720c */ /* 0x000fda0003f05100 */
[----:B------:R-:W-:Y:S05]  /*1330*/  @P0 BRA `(.L_x_15) ;  /* 0x0000000000840947 */ /* 0x000fea0003800000 */
[----:B------:R-:W-:-:S04]  /*1340*/  IMAD R2, R11, UR6, R2 ;  /* 0x000000060b027c24 */ /* 0x000fc8000f8e0202 */
[----:B------:R-:W-:-:S05]  /*1350*/  IMAD.IADD R3, R2, 0x1, R5 ;  /* 0x0000000102037824 */ /* 0x000fca00078e0205 */
[----:B------:R-:W-:Y:S02]  /*1360*/  ISETP.GT.U32.AND P0, PT, R8, R3, PT ;  /* 0x000000030800720c */ /* 0x000fe40003f04070 */
[----:B------:R-:W-:-:S04]  /*1370*/  SHF.R.S32.HI R6, RZ, 0x1f, R3 ;  /* 0x0000001fff067819 */ /* 0x000fc80000011403 */
[----:B------:R-:W-:-:S13]  /*1380*/  ISETP.GT.U32.AND.EX P0, PT, R10, R6, PT, P0 ;  /* 0x000000060a00720c */ /* 0x000fda0003f04100 */
[----:B------:R-:W-:Y:S05]  /*1390*/  @!P0 BRA `(.L_x_15) ;  /* 0x00000000006c8947 */ /* 0x000fea0003800000 */
        /* <DEDUP_REMOVED lines=27> */
.L_x_15:
[----:B------:R-:W-:Y:S05]  /*1550*/  BSYNC.RECONVERGENT B1 ;  /* 0x0000000000017941 */ /* 0x000fea0003800200 */
.L_x_4:
[----:B-----5:R0:W-:Y:S04]  /*1560*/  STS [R0], R25 ;  /* 0x0000001900007388 */ /* 0x0201e80000000800 */
[----:B------:R0:W-:Y:S02]  /*1570*/  STS [R4], R23 ;  /* 0x0000001704007388 */ /* 0x0001e40000000800 */
.L_x_3:
[----:B------:R-:W-:Y:S05]  /*1580*/  BSYNC.RECONVERGENT B0 ;  /* 0x0000000000007941 */ /* 0x000fea0003800200 */
.L_x_2:
[----:B------:R-:W1:Y:S02]  /*1590*/  LDCU.64 UR10, c[0x0][0x390] ;  /* 0x00007200ff0a77ac */ /* 0x000e640008000a00 */
[----:B-1----:R-:W-:-:S04]  /*15a0*/  UISETP.LT.U32.AND UP0, UPT, UR6, UR10, UPT ;  /* 0x0000000a0600728c */ /* 0x002fc8000bf01070 */
[----:B------:R-:W-:-:S04]  /*15b0*/  UISETP.LT.U32.AND.EX UP0, UPT, URZ, UR11, UPT, UP0 ;  /* 0x0000000bff00728c */ /* 0x000fc8000bf01100 */
[----:B------:R-:W-:Y:S02]  /*15c0*/  USEL UR9, UR6, UR10, UP0 ;  /* 0x0000000a06097287 */ /* 0x000fe40008000000 */
[----:B------:R-:W-:Y:S02]  /*15d0*/  USEL UR10, UR11, URZ, !UP0 ;  /* 0x000000ff0b0a7287 */ /* 0x000fe4000c000000 */
[----:B------:R-:W-:-:S04]  /*15e0*/  UISETP.GE.U32.AND UP0, UPT, UR9, 0x2, UPT ;  /* 0x000000020900788c */ /* 0x000fc8000bf06070 */
[----:B------:R-:W-:Y:S01]  /*15f0*/  UISETP.GE.U32.AND.EX UP0, UPT, UR10, URZ, UPT, UP0 ;  /* 0x000000ff0a00728c */ /* 0x000fe2000bf06100 */
[----:B------:R-:W-:Y:S08]  /*1600*/  BAR.SYNC.DEFER_BLOCKING 0x0 ;  /* 0x0000000000007b1d */ /* 0x000ff00000010000 */
[----:B------:R-:W-:Y:S05]  /*1610*/  BRA.U !UP0, `(.L_x_21) ;  /* 0x0000000108cc7547 */ /* 0x000fea000b800000 */
[----:B------:R-:W1:Y:S01]  /*1620*/  S2UR UR11, SR_CgaCtaId ;  /* 0x00000000000b79c3 */ /* 0x000e620000008800 */
[----:B------:R-:W-:Y:S01]  /*1630*/  LOP3.LUT R12, RZ, R5, RZ, 0x33, !PT ;  /* 0x00000005ff0c7212 */ /* 0x000fe200078e33ff */
[----:B------:R-:W-:Y:S02]  /*1640*/  UMOV UR10, 0x400 ;  /* 0x00000400000a7882 */ /* 0x000fe40000000000 */
[----:B-1----:R-:W-:-:S12]  /*1650*/  ULEA UR11, UR11, UR10, 0x18 ;  /* 0x0000000a0b0b7291 */ /* 0x002fd8000f8ec0ff */
.L_x_24:
[----:B------:R-:W-:Y:S01]  /*1660*/  IADD3 R2, P1, PT, R12, UR9, RZ ;  /* 0x000000090c027c10 */ /* 0x000fe2000ff3e0ff */
[----:B------:R-:W-:Y:S01]  /*1670*/  UIADD3 UR10, UPT, UPT, UR9, 0x1, URZ ;  /* 0x00000001090a7890 */ /* 0x000fe2000fffe0ff */
[----:B------:R-:W-:Y:S02]  /*1680*/  BSSY.RECONVERGENT B0, `(.L_x_22) ;  /* 0x0000028000007945 */ /* 0x000fe40003800200 */
[----:B------:R-:W-:Y:S01]  /*1690*/  ISETP.GT.U32.AND P0, PT, R2, R5, PT ;  /* 0x000000050200720c */ /* 0x000fe20003f04070 */
[----:B------:R-:W-:Y:S01]  /*16a0*/  IMAD.X R2, RZ, RZ, -0x1, P1 ;  /* 0xffffffffff027424 */ /* 0x000fe200008e06ff */
[----:B------:R-:W-:-:S04]  /*16b0*/  USHF.R.U32.HI UR10, URZ, 0x1, UR10 ;  /* 0x00000001ff0a7899 */ /* 0x000fc8000801160a */
[----:B------:R-:W-:-:S04]  /*16c0*/  ISETP.GT.U32.AND.EX P0, PT, R2, RZ, PT, P0 ;  /* 0x000000ff0200720c */ /* 0x000fc80003f04100 */
[----:B------:R-:W-:-:S13]  /*16d0*/  ISETP.GE.U32.OR P0, PT, R5, UR10, !P0 ;  /* 0x0000000a05007c0c */ /* 0x000fda000c706470 */
[----:B---3--:R-:W-:Y:S05]  /*16e0*/  @P0 BRA `(.L_x_23) ;  /* 0x0000000000840947 */ /* 0x008fea0003800000 */
[----:B------:R-:W-:Y:S01]  /*16f0*/  IADD3 R2, PT, PT, R12, UR9, RZ ;  /* 0x000000090c027c10 */ /* 0x000fe2000fffe0ff */
[----:B------:R-:W-:Y:S01]  /*1700*/  HFMA2 R15, -RZ, RZ, 3.7421875, 0 ;  /* 0x437c0000ff0f7431 */ /* 0x000fe200000001ff */
[----:B------:R-:W-:Y:S01]  /*1710*/  MOV R9, UR6 ;  /* 0x0000000600097c02 */ /* 0x000fe20008000f00 */
[----:B------:R-:W-:Y:S01]  /*1720*/  IMAD.MOV.U32 R13, RZ, RZ, 0x3bbb989d ;  /* 0x3bbb989dff0d7424 */ /* 0x000fe200078e00ff */
[----:B------:R-:W-:Y:S02]  /*1730*/  LEA R6, R2, UR11, 0x2 ;  /* 0x0000000b02067c11 */ /* 0x000fe4000f8e10ff */
[----:B------:R-:W-:Y:S02]  /*1740*/  LDS R2, [R0] ;  /* 0x0000000000027984 */ /* 0x000fe40000000800 */
[----:B------:R-:W-:Y:S02]  /*1750*/  LEA R9, R9, R6, 0x2 ;  /* 0x0000000609097211 */ /* 0x000fe400078e10ff */
[----:B------:R-:W1:Y:S04]  /*1760*/  LDS R7, [R6] ;  /* 0x0000000006077984 */ /* 0x000e680000000800 */
[----:B------:R-:W2:Y:S01]  /*1770*/  LDS R9, [R9] ;  /* 0x0000000009097984 */ /* 0x000ea20000000800 */
[----:B-1----:R-:W-:-:S05]  /*1780*/  FMNMX R3, R2, R7, !PT ;  /* 0x0000000702037209 */ /* 0x002fca0007800000 */
[--C-:B------:R-:W-:Y:S01]  /*1790*/  FADD R10, R7, -R3.reuse ;  /* 0x80000003070a7221 */ /* 0x100fe20000000000 */
[----:B------:R-:W-:Y:S02]  /*17a0*/  FADD R7, R2, -R3 ;  /* 0x8000000302077221 */ /* 0x000fe40000000000 */
[----:B------:R-:W1:Y:S01]  /*17b0*/  LDS R2, [R4] ;  /* 0x0000000004027984 */ /* 0x000e620000000800 */
[-C--:B------:R-:W-:Y:S01]  /*17c0*/  FFMA.SAT R8, R10, R13.reuse, 0.5 ;  /* 0x3f0000000a087423 */ /* 0x080fe2000000200d */
[----:B------:R-:W-:Y:S02]  /*17d0*/  FFMA.SAT R6, R7, R13, 0.5 ;  /* 0x3f00000007067423 */ /* 0x000fe4000000200d */
[----:B------:R3:W-:Y:S01]  /*17e0*/  STS [R0], R3 ;  /* 0x0000000300007388 */ /* 0x0007e20000000800 */
        /* <DEDUP_REMOVED lines=10> */
[----:B------:R-:W4:Y:S08]  /*1890*/  MUFU.EX2 R10, R13 ;  /* 0x0000000d000a7308 */ /* 0x000f300000000800 */
[----:B------:R-:W5:Y:S01]  /*18a0*/  MUFU.EX2 R7, R8 ;  /* 0x0000000800077308 */ /* 0x000f620000000800 */
[----:B----4-:R-:W-:-:S04]  /*18b0*/  FMUL R10, R11, R10 ;  /* 0x0000000a0b0a7220 */ /* 0x010fc80000400000 */
[----:B--2---:R-:W-:Y:S01]  /*18c0*/  FMUL R9, R9, R10 ;  /* 0x0000000a09097220 */ /* 0x004fe20000400000 */
[----:B-----5:R-:W-:-:S04]  /*18d0*/  FMUL R7, R6, R7 ;  /* 0x0000000706077220 */ /* 0x020fc80000400000 */
[----:B-1----:R-:W-:-:S05]  /*18e0*/  FFMA R7, R2, R7, R9 ;  /* 0x0000000702077223 */ /* 0x002fca0000000009 */
[----:B------:R3:W-:Y:S02]  /*18f0*/  STS [R4], R7 ;  /* 0x0000000704007388 */ /* 0x0007e40000000800 */
.L_x_23:
[----:B------:R-:W-:Y:S05]  /*1900*/  BSYNC.RECONVERGENT B0 ;  /* 0x0000000000007941 */ /* 0x000fea0003800200 */
.L_x_22:
[----:B------:R-:W-:Y:S01]  /*1910*/  BAR.SYNC.DEFER_BLOCKING 0x0 ;  /* 0x0000000000007b1d */ /* 0x000fe20000010000 */
[----:B------:R-:W-:-:S05]  /*1920*/  UISETP.GT.U32.AND UP0, UPT, UR9, 0x2, UPT ;  /* 0x000000020900788c */ /* 0x000fca000bf04070 */
[----:B------:R-:W-:-:S04]  /*1930*/  UMOV UR9, UR10 ;  /* 0x0000000a00097c82 */ /* 0x000fc80008000000 */
[----:B------:R-:W-:Y:S05]  /*1940*/  BRA.U UP0, `(.L_x_24) ;  /* 0xfffffffd00447547 */ /* 0x000fea000b83ffff */
.L_x_21:
[----:B------:R-:W-:-:S04]  /*1950*/  UISETP.GE.U32.AND UP0, UPT, UR7, UR6, UPT ;  /* 0x000000060700728c */ /* 0x000fc8000bf06070 */
[----:B------:R-:W-:-:S06]  /*1960*/  UISETP.GE.U32.AND.EX UP0, UPT, UR8, URZ, UPT, UP0 ;  /* 0x000000ff0800728c */ /* 0x000fcc000bf06100 */
[----:B------:R-:W-:-:S04]  /*1970*/  PLOP3.LUT P0, PT, PT, PT, UP0, 0x80, 0x8 ;  /* 0x000000000008781c */ /* 0x000fc80003f0f008 */
[----:B------:R-:W-:-:S13]  /*1980*/  ISETP.GE.U32.OR P0, PT, R5, UR6, !P0 ;  /* 0x0000000605007c0c */ /* 0x000fda000c706470 */
[----:B------:R-:W-:Y:S05]  /*1990*/  @P0 EXIT ;  /* 0x000000000000094d */ /* 0x000fea0003800000 */
[----:B------:R-:W1:Y:S01]  /*19a0*/  S2UR UR8, SR_CgaCtaId ;  /* 0x00000000000879c3 */ /* 0x000e620000008800 */
[----:B------:R-:W2:Y:S01]  /*19b0*/  LDCU.64 UR12, c[0x0][0x390] ;  /* 0x00007200ff0c77ac */ /* 0x000ea20008000a00 */
[----:B------:R-:W-:Y:S02]  /*19c0*/  UISETP.GE.U32.AND UP0, UPT, UR4, 0x4, UPT ;  /* 0x000000040400788c */ /* 0x000fe4000bf06070 */
[----:B------:R-:W-:Y:S02]  /*19d0*/  UISETP.GT.U32.AND UP1, UPT, UR4, 0x1, UPT ;  /* 0x000000010400788c */ /* 0x000fe4000bf24070 */
[----:B------:R-:W-:Y:S02]  /*19e0*/  UISETP.GE.U32.AND.EX UP0, UPT, UR5, URZ, UPT, UP0 ;  /* 0x000000ff0500728c */ /* 0x000fe4000bf06100 */
[----:B------:R-:W-:Y:S01]  /*19f0*/  UISETP.GT.U32.AND.EX UP1, UPT, UR5, URZ, UPT, UP1 ;  /* 0x000000ff0500728c */ /* 0x000fe2000bf24110 */
[----:B------:R-:W-:-:S03]  /*1a00*/  UMOV UR7, 0x400 ;  /* 0x0000040000077882 */ /* 0x000fc60000000000 */
[----:B------:R-:W-:-:S03]  /*1a10*/  USEL UR9, UR5, URZ, UP1 ;  /* 0x000000ff05097287 */ /* 0x000fc60008800000 */
[----:B------:R-:W-:Y:S01]  /*1a20*/  UMOV UR5, URZ ;  /* 0x000000ff00057c82 */ /* 0x000fe20008000000 */
[----:B--2---:R-:W-:-:S04]  /*1a30*/  UIMAD.WIDE.U32 UR18, UR14, UR12, URZ ;  /* 0x0000000c0e1272a5 */ /* 0x004fc8000f8e00ff */
[----:B------:R-:W-:Y:S02]  /*1a40*/  UIMAD UR10, UR14, UR13, UR19 ;  /* 0x0000000d0e0a72a4 */ /* 0x000fe4000f8e0213 */
[----:B-1----:R-:W-:Y:S02]  /*1a50*/  ULEA UR7, UR8, UR7, 0x18 ;  /* 0x0000000708077291 */ /* 0x002fe4000f8ec0ff */
[----:B------:R-:W-:Y:S02]  /*1a60*/  UIADD3 UR15, UP2, UPT, UR18, UR12, URZ ;  /* 0x0000000c120f7290 */ /* 0x000fe4000ff5e0ff */
[----:B------:R-:W-:Y:S02]  /*1a70*/  USEL UR8, UR4, 0x1, UP1 ;  /* 0x0000000104087887 */ /* 0x000fe40008800000 */
[----:B------:R-:W-:Y:S02]  /*1a80*/  UIADD3.X UR10, UPT, UPT, UR10, UR13, URZ, UP2, !UPT ;  /* 0x0000000d0a0a7290 */ /* 0x000fe400097fe4ff */
[----:B------:R-:W-:-:S02]  /*1a90*/  ULEA UR7, UR6, UR7, 0x2 ;  /* 0x0000000706077291 */ /* 0x000fc4000f8e10ff */
[----:B------:R-:W-:Y:S01]  /*1aa0*/  ULOP3.LUT UR13, UR8, 0x3, URZ, 0xc0, !UPT ;  /* 0x00000003080d7892 */ /* 0x000fe2000f8ec0ff */
[----:B------:R-:W-:Y:S01]  /*1ab0*/  UMOV UR4, URZ ;  /* 0x000000ff00047c82 */ /* 0x000fe20008000000 */
[----:B------:R-:W-:Y:S10]  /*1ac0*/  BRA.U !UP0, `(.L_x_25) ;  /* 0x0000000d08307547 */ /* 0x000ff4000b800000 */
[----:B------:R-:W-:Y:S01]  /*1ad0*/  MOV R8, UR12 ;  /* 0x0000000c00087c02 */ /* 0x000fe20008000f00 */
[----:B---3--:R-:W-:Y:S01]  /*1ae0*/  IMAD.U32 R7, RZ, RZ, UR6 ;  /* 0x00000006ff077e24 */ /* 0x008fe2000f8e00ff */
[----:B------:R-:W-:Y:S01]  /*1af0*/  MOV R3, UR6 ;  /* 0x0000000600037c02 */ /* 0x000fe20008000f00 */
[----:B------:R-:W-:Y:S02]  /*1b00*/  ULOP3.LUT UR4, UR8, 0xfffffffc, URZ, 0xc0, !UPT ;  /* 0xfffffffc08047892 */ /* 0x000fe4000f8ec0ff */
[----:B------:R-:W-:Y:S01]  /*1b10*/  IMAD R8, R8, UR14, R5 ;  /* 0x0000000e08087c24 */ /* 0x000fe2000f8e0205 */
[----:B------:R-:W1:Y:S03]  /*1b20*/  LDCU.64 UR22, c[0x0][0x380] ;  /* 0x00007000ff1677ac */ /* 0x000e660008000a00 */
[----:B------:R-:W-:Y:S01]  /*1b30*/  IMAD R6, R3, 0x3, R8 ;  /* 0x0000000303067824 */ /* 0x000fe200078e0208 */
[----:B------:R-:W-:Y:S01]  /*1b40*/  LEA R7, R7, R8, 0x1 ;  /* 0x0000000807077211 */ /* 0x000fe200078e08ff */
[----:B0-----:R-:W-:Y:S01]  /*1b50*/  VIADD R4, R8, UR6 ;  /* 0x0000000608047c36 */ /* 0x001fe20008000000 */
[----:B------:R-:W0:Y:S01]  /*1b60*/  LDCU.64 UR20, c[0x0][0x388] ;  /* 0x00007100ff1477ac */ /* 0x000e220008000a00 */
[----:B------:R-:W-:-:S05]  /*1b70*/  UMOV UR8, UR4 ;  /* 0x0000000400087c82 */ /* 0x000fca0008000000 */
.L_x_42:
[----:B------:R-:W-:Y:S01]  /*1b80*/  ISETP.LT.U32.AND P0, PT, R8, UR15, PT ;  /* 0x0000000f08007c0c */ /* 0x000fe2000bf01070 */
[----:B------:R-:W-:Y:S01]  /*1b90*/  BSSY.RECONVERGENT B0, `(.L_x_26) ;  /* 0x000002b000007945 */ /* 0x000fe20003800200 */
[----:B------:R-:W-:Y:S02]  /*1ba0*/  SHF.R.S32.HI R9, RZ, 0x1f, R8 ;  /* 0x0000001fff097819 */ /* 0x000fe40000011408 */
[----:B------:R-:W-:-:S04]  /*1bb0*/  MOV R0, UR10 ;  /* 0x0000000a00007c02 */ /* 0x000fc80008000f00 */
[----:B------:R-:W-:-:S13]  /*1bc0*/  ISETP.GT.U32.AND.EX P0, PT, R0, R9, PT, P0 ;  /* 0x000000090000720c */ /* 0x000fda0003f04100 */
[----:B------:R-:W-:Y:S05]  /*1bd0*/  @!P0 BRA `(.L_x_27) ;  /* 0x0000000000988947 */ /* 0x000fea0003800000 */
[C---:B------:R-:W-:Y:S02]  /*1be0*/  SHF.L.U32 R10, R8.reuse, 0x2, RZ ;  /* 0x00000002080a7819 */ /* 0x040fe400000006ff */
[----:B------:R-:W-:Y:S01]  /*1bf0*/  SHF.L.U64.HI R9, R8, 0x2, R9 ;  /* 0x0000000208097819 */ /* 0x000fe20000010209 */
[----:B------:R-:W2:Y:S01]  /*1c00*/  S2UR UR12, SR_CgaCtaId ;  /* 0x00000000000c79c3 */ /* 0x000ea20000008800 */
[----:B-1----:R-:W-:Y:S01]  /*1c10*/  IADD3 R2, P0, PT, R10, UR22, RZ ;  /* 0x000000160a027c10 */ /* 0x002fe2000ff1e0ff */
[----:B------:R-:W-:Y:S01]  /*1c20*/  UMOV UR11, 0x400 ;  /* 0x00000400000b7882 */ /* 0x000fe20000000000 */
[----:B------:R-:W1:Y:S02]  /*1c30*/  LDS R13, [UR7] ;  /* 0x00000007ff0d7984 */ /* 0x000e640008000800 */
[----:B------:R-:W-:-:S05]  /*1c40*/  IADD3.X R3, PT, PT, R9, UR23, RZ, P0, !PT ;  /* 0x0000001709037c10 */ /* 0x000fca00087fe4ff */
[----:B------:R-:W3:Y:S01]  /*1c50*/  LDG.E R2, desc[UR16][R2.64] ;  /* 0x0000001002027981 */ /* 0x000ee2000c1e1900 */
[----:B------:R-:W-:Y:S02]  /*1c60*/  HFMA2 R15, -RZ, RZ, 3.7421875, 0 ;  /* 0x437c0000ff0f7431 */ /* 0x000fe400000001ff */
[----:B------:R-:W-:Y:S01]  /*1c70*/  IMAD.MOV.U32 R0, RZ, RZ, 0x3bbb989d ;  /* 0x3bbb989dff007424 */ /* 0x000fe200078e00ff */
[----:B------:R-:W-:Y:S01]  /*1c80*/  BSSY.RECONVERGENT B1, `(.L_x_28) ;  /* 0x0000018000017945 */ /* 0x000fe20003800200 */
[----:B--2---:R-:W-:-:S09]  /*1c90*/  ULEA UR11, UR12, UR11, 0x18 ;  /* 0x0000000b0c0b7291 */ /* 0x004fd2000f8ec0ff */
[----:B------:R-:W3:Y:S01]  /*1ca0*/  LDS R11, [UR11] ;  /* 0x0000000bff0b7984 */ /* 0x000ee20008000800 */
[----:B-1----:R-:W1:Y:S01]  /*1cb0*/  MUFU.RCP R12, R13 ;  /* 0x0000000d000c7308 */ /* 0x002e620000001000 */
[----:B---3--:R-:W-:-:S04]  /*1cc0*/  FADD R11, R2, -R11 ;  /* 0x8000000b020b7221 */ /* 0x008fc80000000000 */
[----:B------:R-:W-:-:S04]  /*1cd0*/  FFMA.SAT R0, R11, R0, 0.5 ;  /* 0x3f0000000b007423 */ /* 0x000fc80000002000 */
[----:B------:R-:W-:-:S04]  /*1ce0*/  FFMA.RM R0, R0, R15, 12582913 ;  /* 0x4b40000100007423 */ /* 0x000fc8000000400f */
[C---:B------:R-:W-:Y:S01]  /*1cf0*/  FADD R2, R0.reuse, -12583039 ;  /* 0xcb40007f00027421 */ /* 0x040fe20000000000 */
[----:B------:R-:W-:-:S03]  /*1d00*/  SHF.L.U32 R0, R0, 0x17, RZ ;  /* 0x0000001700007819 */ /* 0x000fc600000006ff */
[----:B------:R-:W-:-:S04]  /*1d10*/  FFMA R2, R11, 1.4426950216293334961, -R2 ;  /* 0x3fb8aa3b0b027823 */ /* 0x000fc80000000802 */
[----:B------:R-:W-:Y:S01]  /*1d20*/  FFMA R2, R11, 1.925963033500011079e-08, R2 ;  /* 0x32a570600b027823 */ /* 0x000fe20000000002 */
[----:B-1----:R-:W-:-:S03]  /*1d30*/  FFMA R11, -R13, R12, 1 ;  /* 0x3f8000000d0b7423 */ /* 0x002fc6000000010c */
[----:B------:R-:W1:Y:S01]  /*1d40*/  MUFU.EX2 R3, R2 ;  /* 0x0000000200037308 */ /* 0x000e620000000800 */
[----:B------:R-:W-:Y:S01]  /*1d50*/  FFMA R11, R12, R11, R12 ;  /* 0x0000000b0c0b7223 */ /* 0x000fe2000000000c */
[----:B-1----:R-:W-:-:S06]  /*1d60*/  FMUL R0, R0, R3 ;  /* 0x0000000300007220 */ /* 0x002fcc0000400000 */
[----:B------:R-:W1:Y:S01]  /*1d70*/  FCHK P0, R0, R13 ;  /* 0x0000000d00007302 */ /* 0x000e620000000000 */
[----:B------:R-:W-:-:S04]  /*1d80*/  FFMA R12, R0, R11, RZ ;  /* 0x0000000b000c7223 */ /* 0x000fc800000000ff */
[----:B------:R-:W-:-:S04]  /*1d90*/  FFMA R3, -R13, R12, R0 ;  /* 0x0000000c0d037223 */ /* 0x000fc80000000100 */
[----:B------:R-:W-:Y:S01]  /*1da0*/  FFMA R3, R11, R3, R12 ;  /* 0x000000030b037223 */ /* 0x000fe2000000000c */
[----:B-1----:R-:W-:Y:S06]  /*1db0*/  @!P0 BRA `(.L_x_29) ;  /* 0x0000000000108947 */ /* 0x002fec0003800000 */
[----:B------:R-:W-:Y:S01]  /*1dc0*/  IMAD.MOV.U32 R3, RZ, RZ, R13 ;  /* 0x000000ffff037224 */ /* 0x000fe200078e000d */
[----:B------:R-:W-:-:S07]  /*1dd0*/  MOV R2, 0x1df0 ;  /* 0x00001df000027802 */ /* 0x000fce0000000f00 */
[----:B0-----:R-:W-:Y:S05]  /*1de0*/  CALL.REL.NOINC `($__internal_1_$__cuda_sm3x_div_rn_noftz_f32_slowpath) ;  /* 0x0000001000747944 */ /* 0x001fea0003c00000 */
[----:B------:R-:W-:-:S07]  /*1df0*/  MOV R3, R0 ;  /* 0x0000000000037202 */ /* 0x000fce0000000f00 */
.L_x_29:
[----:B0-----:R-:W-:Y:S05]  /*1e00*/  BSYNC.RECONVERGENT B1 ;  /* 0x0000000000017941 */ /* 0x001fea0003800200 */
.L_x_28:
[----:B------:R-:W-:-:S04]  /*1e10*/  IADD3 R10, P0, PT, R10, UR20, RZ ;  /* 0x000000140a0a7c10 */ /* 0x000fc8000ff1e0ff */
[----:B------:R-:W-:-:S05]  /*1e20*/  IADD3.X R11, PT, PT, R9, UR21, RZ, P0, !PT ;  /* 0x00000015090b7c10 */ /* 0x000fca00087fe4ff */
[----:B------:R2:W-:Y:S04]  /*1e30*/  STG.E desc[UR16][R10.64], R3 ;  /* 0x000000030a007986 */ /* 0x0005e8000c101910 */
.L_x_27:
[----:B01----:R-:W-:Y:S05]  /*1e40*/  BSYNC.RECONVERGENT B0 ;  /* 0x0000000000007941 */ /* 0x003fea0003800200 */
.L_x_26:
[----:B------:R-:W-:Y:S01]  /*1e50*/  ISETP.LT.U32.AND P0, PT, R4, UR15, PT ;  /* 0x0000000f04007c0c */ /* 0x000fe2000bf01070 */
[----:B------:R-:W-:Y:S01]  /*1e60*/  BSSY.RECONVERGENT B0, `(.L_x_30) ;  /* 0x000002b000007945 */ /* 0x000fe20003800200 */
[----:B------:R-:W-:Y:S02]  /*1e70*/  SHF.R.S32.HI R9, RZ, 0x1f, R4 ;  /* 0x0000001fff097819 */ /* 0x000fe40000011404 */
[----:B------:R-:W-:-:S04]  /*1e80*/  MOV R0, UR10 ;  /* 0x0000000a00007c02 */ /* 0x000fc80008000f00 */
[----:B------:R-:W-:-:S13]  /*1e90*/  ISETP.GT.U32.AND.EX P0, PT, R0, R9, PT, P0 ;  /* 0x000000090000720c */ /* 0x000fda0003f04100 */
[----:B------:R-:W-:Y:S05]  /*1ea0*/  @!P0 BRA `(.L_x_31) ;  /* 0x0000000000988947 */ /* 0x000fea0003800000 */
[C---:B--2---:R-:W-:Y:S01]  /*1eb0*/  IMAD.SHL.U32 R10, R4.reuse, 0x4, RZ ;  /* 0x00000004040a7824 */ /* 0x044fe200078e00ff */
[----:B------:R-:W-:Y:S01]  /*1ec0*/  SHF.L.U64.HI R9, R4, 0x2, R9 ;  /* 0x0000000204097819 */ /* 0x000fe20000010209 */
[----:B------:R-:W0:Y:S01]  /*1ed0*/  S2UR UR12, SR_CgaCtaId ;  /* 0x00000000000c79c3 */ /* 0x000e220000008800 */
[----:B------:R-:W-:Y:S01]  /*1ee0*/  UMOV UR11, 0x400 ;  /* 0x00000400000b7882 */ /* 0x000fe20000000000 */
[----:B------:R-:W1:Y:S01]  /*1ef0*/  LDS R13, [UR7] ;  /* 0x00000007ff0d7984 */ /* 0x000e620008000800 */
[----:B------:R-:W-:-:S04]  /*1f00*/  IADD3 R2, P0, PT, R10, UR22, RZ ;  /* 0x000000160a027c10 */ /* 0x000fc8000ff1e0ff */
[----:B------:R-:W-:-:S05]  /*1f10*/  IADD3.X R3, PT, PT, R9, UR23, RZ, P0, !PT ;  /* 0x0000001709037c10 */ /* 0x000fca00087fe4ff */
[----:B------:R-:W2:Y:S01]  /*1f20*/  LDG.E R2, desc[UR16][R2.64] ;  /* 0x0000001002027981 */ /* 0x000ea2000c1e1900 */
[----:B------:R-:W-:Y:S01]  /*1f30*/  HFMA2 R0, -RZ, RZ, 0.96630859375, -0.0022525787353515625 ;  /* 0x3bbb989dff007431 */ /* 0x000fe200000001ff */
[----:B------:R-:W-:Y:S01]  /*1f40*/  MOV R15, 0x437c0000 ;  /* 0x437c0000000f7802 */ /* 0x000fe20000000f00 */
[----:B------:R-:W-:Y:S01]  /*1f50*/  BSSY.RECONVERGENT B1, `(.L_x_32) ;  /* 0x0000018000017945 */ /* 0x000fe20003800200 */
[----:B0-----:R-:W-:-:S09]  /*1f60*/  ULEA UR11, UR12, UR11, 0x18 ;  /* 0x0000000b0c0b7291 */ /* 0x001fd2000f8ec0ff */
[----:B------:R-:W2:Y:S01]  /*1f70*/  LDS R11, [UR11] ;  /* 0x0000000bff0b7984 */ /* 0x000ea20008000800 */
[----:B-1----:R-:W0:Y:S01]  /*1f80*/  MUFU.RCP R12, R13 ;  /* 0x0000000d000c7308 */ /* 0x002e220000001000 */
[----:B--2---:R-:W-:-:S04]  /*1f90*/  FADD R11, R2, -R11 ;  /* 0x8000000b020b7221 */ /* 0x004fc80000000000 */
[----:B------:R-:W-:-:S04]  /*1fa0*/  FFMA.SAT R0, R11, R0, 0.5 ;  /* 0x3f0000000b007423 */ /* 0x000fc80000002000 */
[----:B------:R-:W-:-:S04]  /*1fb0*/  FFMA.RM R0, R0, R15, 12582913 ;  /* 0x4b40000100007423 */ /* 0x000fc8000000400f */
[C---:B------:R-:W-:Y:S01]  /*1fc0*/  FADD R2, R0.reuse, -12583039 ;  /* 0xcb40007f00027421 */ /* 0x040fe20000000000 */
[----:B------:R-:W-:-:S03]  /*1fd0*/  IMAD.SHL.U32 R0, R0, 0x800000, RZ ;  /* 0x0080000000007824 */ /* 0x000fc600078e00ff */
[----:B------:R-:W-:-:S04]  /*1fe0*/  FFMA R2, R11, 1.4426950216293334961, -R2 ;  /* 0x3fb8aa3b0b027823 */ /* 0x000fc80000000802 */
[----:B------:R-:W-:Y:S01]  /*1ff0*/  FFMA R2, R11, 1.925963033500011079e-08, R2 ;  /* 0x32a570600b027823 */ /* 0x000fe20000000002 */
[----:B0-----:R-:W-:-:S03]  /*2000*/  FFMA R11, -R13, R12, 1 ;  /* 0x3f8000000d0b7423 */ /* 0x001fc6000000010c */
[----:B------:R-:W0:Y:S01]  /*2010*/  MUFU.EX2 R3, R2 ;  /* 0x0000000200037308 */ /* 0x000e220000000800 */
[----:B------:R-:W-:Y:S01]  /*2020*/  FFMA R11, R12, R11, R12 ;  /* 0x0000000b0c0b7223 */ /* 0x000fe2000000000c */
[----:B0-----:R-:W-:-:S06]  /*2030*/  FMUL R0, R0, R3 ;  /* 0x0000000300007220 */ /* 0x001fcc0000400000 */
[----:B------:R-:W0:Y:S01]  /*2040*/  FCHK P0, R0, R13 ;  /* 0x0000000d00007302 */ /* 0x000e220000000000 */
[----:B------:R-:W-:-:S04]  /*2050*/  FFMA R12, R0, R11, RZ ;  /* 0x0000000b000c7223 */ /* 0x000fc800000000ff */
[----:B------:R-:W-:-:S04]  /*2060*/  FFMA R3, -R13, R12, R0 ;  /* 0x0000000c0d037223 */ /* 0x000fc80000000100 */
[----:B------:R-:W-:Y:S01]  /*2070*/  FFMA R3, R11, R3, R12 ;  /* 0x000000030b037223 */ /* 0x000fe2000000000c */
[----:B0-----:R-:W-:Y:S06]  /*2080*/  @!P0 BRA `(.L_x_33) ;  /* 0x0000000000108947 */ /* 0x001fec0003800000 */
[----:B------:R-:W-:Y:S02]  /*2090*/  MOV R3, R13 ;  /* 0x0000000d00037202 */ /* 0x000fe40000000f00 */
[----:B------:R-:W-:-:S07]  /*20a0*/  MOV R2, 0x20c0 ;  /* 0x000020c000027802 */ /* 0x000fce0000000f00 */
[----:B------:R-:W-:Y:S05]  /*20b0*/  CALL.REL.NOINC `($__internal_1_$__cuda_sm3x_div_rn_noftz_f32_slowpath) ;  /* 0x0000000c00c07944 */ /* 0x000fea0003c00000 */
[----:B------:R-:W-:-:S07]  /*20c0*/  MOV R3, R0 ;  /* 0x0000000000037202 */ /* 0x000fce0000000f00 */
.L_x_33:
[----:B------:R-:W-:Y:S05]  /*20d0*/  BSYNC.RECONVERGENT B1 ;  /* 0x0000000000017941 */ /* 0x000fea0003800200 */
.L_x_32:
[----:B------:R-:W-:-:S04]  /*20e0*/  IADD3 R10, P0, PT, R10, UR20, RZ ;  /* 0x000000140a0a7c10 */ /* 0x000fc8000ff1e0ff */
[----:B------:R-:W-:-:S05]  /*20f0*/  IADD3.X R11, PT, PT, R9, UR21, RZ, P0, !PT ;  /* 0x00000015090b7c10 */ /* 0x000fca00087fe4ff */
[----:B------:R0:W-:Y:S04]  /*2100*/  STG.E desc[UR16][R10.64], R3 ;  /* 0x000000030a007986 */ /* 0x0001e8000c101910 */
.L_x_31:
[----:B------:R-:W-:Y:S05]  /*2110*/  BSYNC.RECONVERGENT B0 ;  /* 0x0000000000007941 */ /* 0x000fea0003800200 */
.L_x_30:
[----:B0-2---:R-:W-:Y:S01]  /*2120*/  IMAD.U32 R3, RZ, RZ, UR10 ;  /* 0x0000000aff037e24 */ /* 0x005fe2000f8e00ff */
[----:B------:R-:W-:Y:S01]  /*2130*/  ISETP.LT.U32.AND P0, PT, R7, UR15, PT ;  /* 0x0000000f07007c0c */ /* 0x000fe2000bf01070 */
[----:B------:R-:W-:Y:S01]  /*2140*/  BSSY.RECONVERGENT B0, `(.L_x_34) ;  /* 0x000002a000007945 */ /* 0x000fe20003800200 */
[----:B------:R-:W-:-:S04]  /*2150*/  SHF.R.S32.HI R0, RZ, 0x1f, R7 ;  /* 0x0000001fff007819 */ /* 0x000fc80000011407 */
[----:B------:R-:W-:-:S13]  /*2160*/  ISETP.GT.U32.AND.EX P0, PT, R3, R0, PT, P0 ;  /* 0x000000000300720c */ /* 0x000fda0003f04100 */
[----:B------:R-:W-:Y:S05]  /*2170*/  @!P0 BRA `(.L_x_35) ;  /* 0x0000000000988947 */ /* 0x000fea0003800000 */
[C---:B------:R-:W-:Y:S02]  /*2180*/  SHF.L.U32 R10, R7.reuse, 0x2, RZ ;  /* 0x00000002070a7819 */ /* 0x040fe400000006ff */
[----:B------:R-:W-:Y:S01]  /*2190*/  SHF.L.U64.HI R9, R7, 0x2, R0 ;  /* 0x0000000207097819 */ /* 0x000fe20000010200 */
[----:B------:R-:W0:Y:S01]  /*21a0*/  S2UR UR12, SR_CgaCtaId ;  /* 0x00000000000c79c3 */ /* 0x000e220000008800 */
[----:B------:R-:W-:Y:S01]  /*21b0*/  IADD3 R2, P0, PT, R10, UR22, RZ ;  /* 0x000000160a027c10 */ /* 0x000fe2000ff1e0ff */
[----:B------:R-:W-:Y:S01]  /*21c0*/  UMOV UR11, 0x400 ;  /* 0x00000400000b7882 */ /* 0x000fe20000000000 */
[----:B------:R-:W1:Y:S02]  /*21d0*/  LDS R13, [UR7] ;  /* 0x00000007ff0d7984 */ /* 0x000e640008000800 */
[----:B------:R-:W-:-:S05]  /*21e0*/  IADD3.X R3, PT, PT, R9, UR23, RZ, P0, !PT ;  /* 0x0000001709037c10 */ /* 0x000fca00087fe4ff */
[----:B------:R-:W2:Y:S01]  /*21f0*/  LDG.E R2, desc[UR16][R2.64] ;  /* 0x0000001002027981 */ /* 0x000ea2000c1e1900 */
[----:B------:R-:W-:Y:S02]  /*2200*/  HFMA2 R0, -RZ, RZ, 0.96630859375, -0.0022525787353515625 ;  /* 0x3bbb989dff007431 */ /* 0x000fe400000001ff */
[----:B------:R-:W-:Y:S01]  /*2210*/  IMAD.MOV.U32 R15, RZ, RZ, 0x437c0000 ;  /* 0x437c0000ff0f7424 */ /* 0x000fe200078e00ff */
        /* <DEDUP_REMOVED lines=8> */
[----:B------:R-:W-:-:S03]  /*22a0*/  SHF.L.U32 R0, R0, 0x17, RZ ;  /* 0x0000001700007819 */ /* 0x000fc600000006ff */
        /* <DEDUP_REMOVED lines=14> */
[----:B------:R-:W-:-:S07]  /*2390*/  IMAD.MOV.U32 R3, RZ, RZ, R0 ;  /* 0x000000ffff037224 */ /* 0x000fce00078e0000 */
.L_x_37:
[----:B------:R-:W-:Y:S05]  /*23a0*/  BSYNC.RECONVERGENT B1 ;  /* 0x0000000000017941 */ /* 0x000fea0003800200 */
.L_x_36:
[----:B------:R-:W-:-:S04]  /*23b0*/  IADD3 R10, P0, PT, R10, UR20, RZ ;  /* 0x000000140a0a7c10 */ /* 0x000fc8000ff1e0ff */
[----:B------:R-:W-:-:S05]  /*23c0*/  IADD3.X R11, PT, PT, R9, UR21, RZ, P0, !PT ;  /* 0x00000015090b7c10 */ /* 0x000fca00087fe4ff */
[----:B------:R0:W-:Y:S04]  /*23d0*/  STG.E desc[UR16][R10.64], R3 ;  /* 0x000000030a007986 */ /* 0x0001e8000c101910 */
.L_x_35:
[----:B------:R-:W-:Y:S05]  /*23e0*/  BSYNC.RECONVERGENT B0 ;  /* 0x0000000000007941 */ /* 0x000fea0003800200 */
.L_x_34:
[----:B------:R-:W-:Y:S01]  /*23f0*/  ISETP.LT.U32.AND P0, PT, R6, UR15, PT ;  /* 0x0000000f06007c0c */ /* 0x000fe2000bf01070 */
[----:B------:R-:W-:Y:S01]  /*2400*/  BSSY.RECONVERGENT B0, `(.L_x_38) ;  /* 0x000002b000007945 */ /* 0x000fe20003800200 */
[----:B------:R-:W-:Y:S02]  /*2410*/  SHF.R.S32.HI R9, RZ, 0x1f, R6 ;  /* 0x0000001fff097819 */ /* 0x000fe40000011406 */
[----:B------:R-:W-:-:S04]  /*2420*/  MOV R0, UR10 ;  /* 0x0000000a00007c02 */ /* 0x000fc80008000f00 */
[----:B------:R-:W-:-:S13]  /*2430*/  ISETP.GT.U32.AND.EX P0, PT, R0, R9, PT, P0 ;  /* 0x000000090000720c */ /* 0x000fda0003f04100 */
[----:B------:R-:W-:Y:S05]  /*2440*/  @!P0 BRA `(.L_x_39) ;  /* 0x0000000000988947 */ /* 0x000fea0003800000 */
[C---:B0-----:R-:W-:Y:S02]  /*2450*/  SHF.L.U32 R10, R6.reuse, 0x2, RZ ;  /* 0x00000002060a7819 */ /* 0x041fe400000006ff */
[----:B------:R-:W-:Y:S01]  /*2460*/  SHF.L.U64.HI R9, R6, 0x2, R9 ;  /* 0x0000000206097819 */ /* 0x000fe20000010209 */
[----:B------:R-:W0:Y:S01]  /*2470*/  S2UR UR12, SR_CgaCtaId ;  /* 0x00000000000c79c3 */ /* 0x000e220000008800 */
[----:B------:R-:W-:Y:S01]  /*2480*/  IADD3 R2, P0, PT, R10, UR22, RZ ;  /* 0x000000160a027c10 */ /* 0x000fe2000ff1e0ff */
[----:B------:R-:W-:Y:S01]  /*2490*/  UMOV UR11, 0x400 ;  /* 0x00000400000b7882 */ /* 0x000fe20000000000 */
[----:B------:R-:W1:Y:S02]  /*24a0*/  LDS R13, [UR7] ;  /* 0x00000007ff0d7984 */ /* 0x000e640008000800 */
[----:B------:R-:W-:-:S05]  /*24b0*/  IADD3.X R3, PT, PT, R9, UR23, RZ, P0, !PT ;  /* 0x0000001709037c10 */ /* 0x000fca00087fe4ff */
[----:B------:R-:W2:Y:S01]  /*24c0*/  LDG.E R2, desc[UR16][R2.64] ;  /* 0x0000001002027981 */ /* 0x000ea2000c1e1900 */
[----:B------:R-:W-:Y:S01]  /*24d0*/  IMAD.MOV.U32 R0, RZ, RZ, 0x3bbb989d ;  /* 0x3bbb989dff007424 */ /* 0x000fe200078e00ff */
        /* <DEDUP_REMOVED lines=21> */
[----:B------:R-:W-:Y:S01]  /*2630*/  IMAD.MOV.U32 R3, RZ, RZ, R13 ;  /* 0x000000ffff037224 */ /* 0x000fe200078e000d */
[----:B------:R-:W-:-:S07]  /*2640*/  MOV R2, 0x2660 ;  /* 0x0000266000027802 */ /* 0x000fce0000000f00 */
[----:B------:R-:W-:Y:S05]  /*2650*/  CALL.REL.NOINC `($__internal_1_$__cuda_sm3x_div_rn_noftz_f32_slowpath) ;  /* 0x0000000800587944 */ /* 0x000fea0003c00000 */
[----:B------:R-:W-:-:S07]  /*2660*/  MOV R3, R0 ;  /* 0x0000000000037202 */ /* 0x000fce0000000f00 */
.L_x_41:
[----:B------:R-:W-:Y:S05]  /*2670*/  BSYNC.RECONVERGENT B1 ;  /* 0x0000000000017941 */ /* 0x000fea0003800200 */
.L_x_40:
[----:B------:R-:W-:-:S04]  /*2680*/  IADD3 R10, P0, PT, R10, UR20, RZ ;  /* 0x000000140a0a7c10 */ /* 0x000fc8000ff1e0ff */
[----:B------:R-:W-:-:S05]  /*2690*/  IADD3.X R11, PT, PT, R9, UR21, RZ, P0, !PT ;  /* 0x00000015090b7c10 */ /* 0x000fca00087fe4ff */
[----:B------:R1:W-:Y:S04]  /*26a0*/  STG.E desc[UR16][R10.64], R3 ;  /* 0x000000030a007986 */ /* 0x0003e8000c101910 */
.L_x_39:
[----:B------:R-:W-:Y:S05]  /*26b0*/  BSYNC.RECONVERGENT B0 ;  /* 0x0000000000007941 */ /* 0x000fea0003800200 */
.L_x_38:
[----:B------:R-:W-:Y:S01]  /*26c0*/  UIADD3 UR8, UP0, UPT, UR8, -0x4, URZ ;  /* 0xfffffffc08087890 */ /* 0x000fe2000ff1e0ff */
[----:B01----:R-:W-:Y:S01]  /*26d0*/  MOV R3, UR6 ;  /* 0x0000000600037c02 */ /* 0x003fe20008000f00 */
[----:B------:R-:W-:Y:S01]  /*26e0*/  IMAD.U32 R0, RZ, RZ, UR6 ;  /* 0x00000006ff007e24 */ /* 0x000fe2000f8e00ff */
[----:B------:R-:W-:Y:S01]  /*26f0*/  MOV R11, UR6 ;  /* 0x00000006000b7c02 */ /* 0x000fe20008000f00 */
[----:B------:R-:W-:Y:S01]  /*2700*/  UIADD3.X UR9, UPT, UPT, UR9, -0x1, URZ, UP0, !UPT ;  /* 0xffffffff09097890 */ /* 0x000fe200087fe4ff */
[----:B------:R-:W-:Y:S01]  /*2710*/  MOV R9, UR6 ;  /* 0x0000000600097c02 */ /* 0x000fe20008000f00 */
[----:B------:R-:W-:Y:S01]  /*2720*/  UISETP.NE.U32.AND UP0, UPT, UR8, URZ, UPT ;  /* 0x000000ff0800728c */ /* 0x000fe2000bf05070 */
[----:B------:R-:W-:Y:S01]  /*2730*/  IMAD R4, R3, 0x4, R4 ;  /* 0x0000000403047824 */ /* 0x000fe200078e0204 */
[----:B------:R-:W-:Y:S01]  /*2740*/  LEA R7, R0, R7, 0x2 ;  /* 0x0000000700077211 */ /* 0x000fe200078e10ff */
[----:B------:R-:W-:Y:S01]  /*2750*/  IMAD R8, R11, 0x4, R8 ;  /* 0x000000040b087824 */ /* 0x000fe200078e0208 */
[----:B------:R-:W-:Y:S01]  /*2760*/  UISETP.NE.AND.EX UP0, UPT, UR9, URZ, UPT, UP0 ;  /* 0x000000ff0900728c */ /* 0x000fe2000bf05300 */
[----:B------:R-:W-:-:S08]  /*2770*/  LEA R6, R9, R6, 0x2 ;  /* 0x0000000609067211 */ /* 0x000fd000078e10ff */
[----:B------:R-:W-:Y:S05]  /*2780*/  BRA.U UP0, `(.L_x_42) ;  /* 0xfffffff100fc7547 */ /* 0x000fea000b83ffff */
.L_x_25:
[----:B------:R-:W-:Y:S01]  /*2790*/  ISETP.NE.U32.AND P0, PT, RZ, UR13, PT ;  /* 0x0000000dff007c0c */ /* 0x000fe2000bf05070 */
[----:B------:R-:W1:Y:S03]  /*27a0*/  LDCU.64 UR24, c[0x0][0x380] ;  /* 0x00007000ff1877ac */ /* 0x000e660008000a00 */
[----:B------:R-:W-:Y:S01]  /*27b0*/  ISETP.NE.AND.EX P0, PT, RZ, UR5, PT, P0 ;  /* 0x00000005ff007c0c */ /* 0x000fe2000bf05300 */
[----:B------:R-:W2:-:S12]  /*27c0*/  LDCU.64 UR26, c[0x0][0x388] ;  /* 0x00007100ff1a77ac */ /* 0x000e980008000a00 */
[----:B-12---:R-:W-:Y:S05]  /*27d0*/  @!P0 EXIT ;  /* 0x000000000000894d */ /* 0x006fea0003800000 */
.L_x_47:
[----:B------:R-:W-:Y:S01]  /*27e0*/  UIMAD UR8, UR6, UR4, UR18 ;  /* 0x00000004060872a4 */ /* 0x000fe2000f8e0212 */
[----:B0--3--:R-:W-:Y:S01]  /*27f0*/  MOV R0, UR10 ;  /* 0x0000000a00007c02 */ /* 0x009fe20008000f00 */
[----:B------:R-:W-:Y:S01]  /*2800*/  UIADD3 UR13, UP0, UPT, UR13, -0x1, URZ ;  /* 0xffffffff0d0d7890 */ /* 0x000fe2000ff1e0ff */
[----:B------:R-:W-:Y:S03]  /*2810*/  BSSY.RECONVERGENT B0, `(.L_x_43) ;  /* 0x000002f000007945 */ /* 0x000fe60003800200 */
[----:B------:R-:W-:Y:S01]  /*2820*/  IADD3 R4, PT, PT, R5, UR8, RZ ;  /* 0x0000000805047c10 */ /* 0x000fe2000fffe0ff */
[----:B------:R-:W-:Y:S02]  /*2830*/  UIADD3.X UR5, UPT, UPT, UR5, -0x1, URZ, UP0, !UPT ;  /* 0xffffffff05057890 */ /* 0x000fe400087fe4ff */
[----:B------:R-:W-:Y:S01]  /*2840*/  UISETP.NE.U32.AND UP0, UPT, UR13, URZ, UPT ;  /* 0x000000ff0d00728c */ /* 0x000fe2000bf05070 */
[----:B------:R-:W-:-:S02]  /*2850*/  ISETP.LT.U32.AND P0, PT, R4, UR15, PT ;  /* 0x0000000f04007c0c */ /* 0x000fc4000bf01070 */
[----:B------:R-:W-:Y:S01]  /*2860*/  SHF.R.S32.HI R3, RZ, 0x1f, R4 ;  /* 0x0000001fff037819 */ /* 0x000fe20000011404 */
[----:B------:R-:W-:-:S03]  /*2870*/  UISETP.NE.AND.EX UP0, UPT, UR5, URZ, UPT, UP0 ;  /* 0x000000ff0500728c */ /* 0x000fc6000bf05300 */
[----:B------:R-:W-:-:S13]  /*2880*/  ISETP.GT.U32.AND.EX P0, PT, R0, R3, PT, P0 ;  /* 0x000000030000720c */ /* 0x000fda0003f04100 */
[----:B------:R-:W-:Y:S05]  /*2890*/  @!P0 BRA `(.L_x_44) ;  /* 0x0000000000988947 */ /* 0x000fea0003800000 */
[C---:B------:R-:W-:Y:S01]  /*28a0*/  IMAD.SHL.U32 R6, R4.reuse, 0x4, RZ ;  /* 0x0000000404067824 */ /* 0x040fe200078e00ff */
        /* <DEDUP_REMOVED lines=33> */
.L_x_46:
[----:B------:R-:W-:Y:S05]  /*2ac0*/  BSYNC.RECONVERGENT B1 ;  /* 0x0000000000017941 */ /* 0x000fea0003800200 */
.L_x_45:
[----:B------:R-:W-:-:S04]  /*2ad0*/  IADD3 R6, P0, PT, R6, UR26, RZ ;  /* 0x0000001a06067c10 */ /* 0x000fc8000ff1e0ff */
[----:B------:R-:W-:-:S05]  /*2ae0*/  IADD3.X R7, PT, PT, R4, UR27, RZ, P0, !PT ;  /* 0x0000001b04077c10 */ /* 0x000fca00087fe4ff */
[----:B------:R0:W-:Y:S04]  /*2af0*/  STG.E desc[UR16][R6.64], R3 ;  /* 0x0000000306007986 */ /* 0x0001e8000c101910 */
.L_x_44:
[----:B------:R-:W-:Y:S05]  /*2b00*/  BSYNC.RECONVERGENT B0 ;  /* 0x0000000000007941 */ /* 0x000fea0003800200 */
.L_x_43:
[----:B------:R-:W-:Y:S01]  /*2b10*/  UIADD3 UR4, UPT, UPT, UR4, 0x1, URZ ;  /* 0x0000000104047890 */ /* 0x000fe2000fffe0ff */
[----:B------:R-:W-:Y:S11]  /*2b20*/  BRA.U UP0, `(.L_x_47) ;  /* 0xfffffffd002c7547 */ /* 0x000ff6000b83ffff */
[----:B------:R-:W-:Y:S05]  /*2b30*/  EXIT ;  /* 0x000000000000794d */ /* 0x000fea0003800000 */
        .weak           $__internal_0_$__cuda_sm20_div_u64
        .type           $__internal_0_$__cuda_sm20_div_u64,@function
        .size           $__internal_0_$__cuda_sm20_div_u64,($__internal_1_$__cuda_sm3x_div_rn_noftz_f32_slowpath - $__internal_0_$__cuda_sm20_div_u64)
$__internal_0_$__cuda_sm20_div_u64:
[----:B------:R-:W-:Y:S01]  /*2b40*/  UMOV UR4, UR6 ;  /* 0x0000000600047c82 */ /* 0x000fe20008000000 */
[----:B------:R-:W-:Y:S02]  /*2b50*/  UMOV UR5, URZ ;  /* 0x000000ff00057c82 */ /* 0x000fe40008000000 */
[----:B------:R-:W0:Y:S08]  /*2b60*/  I2F.U64.RP R0, UR4 ;  /* 0x0000000400007d12 */ /* 0x000e300008309000 */
[----:B0-----:R-:W0:Y:S02]  /*2b70*/  MUFU.RCP R0, R0 ;  /* 0x0000000000007308 */ /* 0x001e240000001000 */
[----:B0-----:R-:W-:-:S06]  /*2b80*/  VIADD R2, R0, 0x1ffffffe ;  /* 0x1ffffffe00027836 */ /* 0x001fcc0000000000 */
[----:B------:R-:W0:Y:S02]  /*2b90*/  F2I.U64.TRUNC R2, R2 ;  /* 0x0000000200027311 */ /* 0x000e24000020d800 */
[----:B0-----:R-:W-:Y:S02]  /*2ba0*/  R2UR UR4, R2 ;  /* 0x00000000020472ca */ /* 0x001fe400000e0000 */
[----:B------:R-:W-:Y:S01]  /*2bb0*/  R2UR UR5, R3 ;  /* 0x00000000030572ca */ /* 0x000fe200000e0000 */
[----:B------:R-:W-:Y:S01]  /*2bc0*/  HFMA2 R3, -RZ, RZ, 0, 0 ;  /* 0x00000000ff037431 */ /* 0x000fe200000001ff */
[----:B------:R-:W-:-:S09]  /*2bd0*/  MOV R2, R4 ;  /* 0x0000000400027202 */ /* 0x000fd20000000f00 */
[----:B------:R-:W-:-:S04]  /*2be0*/  UIMAD.WIDE.U32 UR10, UR4, UR6, URZ ;  /* 0x00000006040a72a5 */ /* 0x000fc8000f8e00ff */
[----:B------:R-:W-:Y:S02]  /*2bf0*/  UIADD3 UR12, UP0, UPT, URZ, -UR10, URZ ;  /* 0x8000000aff0c7290 */ /* 0x000fe4000ff1e0ff */
[----:B------:R-:W-:Y:S02]  /*2c00*/  UIMAD UR9, UR5, UR6, UR11 ;  /* 0x00000006050972a4 */ /* 0x000fe4000f8e020b */
[----:B------:R-:W-:Y:S02]  /*2c10*/  UIMAD.WIDE.U32 UR10, UR4, UR12, URZ ;  /* 0x0000000c040a72a5 */ /* 0x000fe4000f8e00ff */
[----:B------:R-:W-:-:S05]  /*2c20*/  UIADD3.X UR9, UPT, UPT, URZ, ~UR9, URZ, UP0, !UPT ;  /* 0x80000009ff097290 */ /* 0x000fca00087fe4ff */
[----:B------:R-:W-:Y:S01]  /*2c30*/  UMOV UR10, UR11 ;  /* 0x0000000b000a7c82 */ /* 0x000fe20008000000 */
[----:B------:R-:W-:Y:S02]  /*2c40*/  UMOV UR11, UR4 ;  /* 0x00000004000b7c82 */ /* 0x000fe40008000000 */
[----:B------:R-:W-:-:S04]  /*2c50*/  UIMAD.WIDE.U32 UR10, UP0, UR4, UR9, UR10 ;  /* 0x00000009040a72a5 */ /* 0x000fc8000f80000a */
[----:B------:R-:W-:Y:S02]  /*2c60*/  UIMAD.WIDE.U32 UR10, UP1, UR5, UR12, UR10 ;  /* 0x0000000c050a72a5 */ /* 0x000fe4000f82000a */
[----:B------:R-:W-:Y:S02]  /*2c70*/  UIMAD.WIDE.U32 UR12, UR5, UR9, URZ ;  /* 0x00000009050c72a5 */ /* 0x000fe4000f8e00ff */
[----:B------:R-:W-:-:S04]  /*2c80*/  UIMAD UR9, UR5, UR9, URZ ;  /* 0x00000009050972a4 */ /* 0x000fc8000f8e02ff */
[----:B------:R-:W-:Y:S02]  /*2c90*/  UIADD3 UR11, UP2, UPT, UR9, UR11, URZ ;  /* 0x0000000b090b7290 */ /* 0x000fe4000ff5e0ff */
[----:B------:R-:W-:Y:S02]  /*2ca0*/  UIADD3.X UR9, UPT, UPT, UR13, UR5, URZ, UP0, !UPT ;  /* 0x000000050d097290 */ /* 0x000fe400087fe4ff */
[----:B------:R-:W-:Y:S02]  /*2cb0*/  UIMAD.WIDE.U32 UR4, UR11, UR6, URZ ;  /* 0x000000060b0472a5 */ /* 0x000fe4000f8e00ff */
[----:B------:R-:W-:Y:S02]  /*2cc0*/  UIADD3.X UR9, UPT, UPT, URZ, URZ, UR9, UP2, UP1 ;  /* 0x000000ffff097290 */ /* 0x000fe400097e2409 */
[----:B------:R-:W-:Y:S02]  /*2cd0*/  UIADD3 UR12, UP0, UPT, URZ, -UR4, URZ ;  /* 0x80000004ff0c7290 */ /* 0x000fe4000ff1e0ff */
[----:B------:R-:W-:-:S02]  /*2ce0*/  UIMAD UR4, UR9, UR6, UR5 ;  /* 0x00000006090472a4 */ /* 0x000fc4000f8e0205 */
[----:B------:R-:W-:Y:S02]  /*2cf0*/  UIMAD.WIDE.U32 UR16, UR11, UR12, URZ ;  /* 0x0000000c0b1072a5 */ /* 0x000fe4000f8e00ff */
[----:B------:R-:W-:-:S05]  /*2d00*/  UIADD3.X UR4, UPT, UPT, URZ, ~UR4, URZ, UP0, !UPT ;  /* 0x80000004ff047290 */ /* 0x000fca00087fe4ff */
[----:B------:R-:W-:Y:S02]  /*2d10*/  UMOV UR10, UR17 ;  /* 0x00000011000a7c82 */ /* 0x000fe40008000000 */
[----:B------:R-:W-:-:S04]  /*2d20*/  UIMAD.WIDE.U32 UR10, UP0, UR11, UR4, UR10 ;  /* 0x000000040b0a72a5 */ /* 0x000fc8000f80000a */
[----:B------:R-:W-:Y:S02]  /*2d30*/  UIMAD.WIDE.U32 UR10, UP1, UR9, UR12, UR10 ;  /* 0x0000000c090a72a5 */ /* 0x000fe4000f82000a */
[----:B------:R-:W-:Y:S02]  /*2d40*/  UIMAD UR12, UR9, UR4, URZ ;  /* 0x00000004090c72a4 */ /* 0x000fe4000f8e02ff */
[----:B------:R-:W-:Y:S02]  /*2d50*/  UIMAD.WIDE.U32 UR4, UR9, UR4, URZ ;  /* 0x00000004090472a5 */ /* 0x000fe4000f8e00ff */
[----:B------:R-:W-:Y:S02]  /*2d60*/  UIADD3 UR12, UP2, UPT, UR12, UR11, URZ ;  /* 0x0000000b0c0c7290 */ /* 0x000fe4000ff5e0ff */
[----:B------:R-:W-:Y:S02]  /*2d70*/  UIADD3.X UR9, UPT, UPT, UR5, UR9, URZ, UP0, !UPT ;  /* 0x0000000905097290 */ /* 0x000fe400087fe4ff */
[----:B------:R-:W-:Y:S01]  /*2d80*/  UIMAD.WIDE.U32 UR10, UR12, UR7, URZ ;  /* 0x000000070c0a72a5 */ /* 0x000fe2000f8e00ff */
[----:B------:R-:W-:Y:S01]  /*2d90*/  UMOV UR5, URZ ;  /* 0x000000ff00057c82 */ /* 0x000fe20008000000 */
[----:B------:R-:W-:-:S05]  /*2da0*/  UIADD3.X UR9, UPT, UPT, URZ, URZ, UR9, UP2, UP1 ;  /* 0x000000ffff097290 */ /* 0x000fca00097e2409 */
[----:B------:R-:W-:Y:S01]  /*2db0*/  UMOV UR4, UR11 ;  /* 0x0000000b00047c82 */ /* 0x000fe20008000000 */
[----:B------:R-:W-:Y:S02]  /*2dc0*/  UIMAD.WIDE.U32 UR10, UR9, UR8, URZ ;  /* 0x00000008090a72a5 */ /* 0x000fe4000f8e00ff */
[----:B------:R-:W-:Y:S02]  /*2dd0*/  UIMAD.WIDE.U32 UR4, UR12, UR8, UR4 ;  /* 0x000000080c0472a5 */ /* 0x000fe4000f8e0004 */
[----:B------:R-:W-:Y:S02]  /*2de0*/  UIMAD UR12, UR9, UR8, URZ ;  /* 0x00000008090c72a4 */ /* 0x000fe4000f8e02ff */
[----:B------:R-:W-:-:S04]  /*2df0*/  UIMAD.WIDE.U32 UR4, UP0, UR9, UR7, UR4 ;  /* 0x00000007090472a5 */ /* 0x000fc8000f800004 */
[----:B------:R-:W-:Y:S02]  /*2e00*/  UIADD3.X UR9, UPT, UPT, UR11, URZ, URZ, UP0, !UPT ;  /* 0x000000ff0b097290 */ /* 0x000fe400087fe4ff */
[----:B------:R-:W-:-:S04]  /*2e10*/  UIADD3 UR10, UP0, UPT, UR12, UR5, URZ ;  /* 0x000000050c0a7290 */ /* 0x000fc8000ff1e0ff */
[----:B------:R-:W-:Y:S02]  /*2e20*/  UIADD3.X UR9, UPT, UPT, URZ, UR9, URZ, UP0, !UPT ;  /* 0x00000009ff097290 */ /* 0x000fe400087fe4ff */
[----:B------:R-:W-:-:S04]  /*2e30*/  UIMAD.WIDE.U32 UR4, UR10, UR6, URZ ;  /* 0x000000060a0472a5 */ /* 0x000fc8000f8e00ff */
[----:B------:R-:W-:Y:S02]  /*2e40*/  UIMAD UR5, UR9, UR6, UR5 ;  /* 0x00000006090572a4 */ /* 0x000fe4000f8e0205 */
[----:B------:R-:W-:Y:S02]  /*2e50*/  UIADD3 UR13, UP0, UPT, -UR4, UR7, URZ ;  /* 0x00000007040d7290 */ /* 0x000fe4000ff1e1ff */
[----:B------:R-:W-:Y:S02]  /*2e60*/  UIADD3 UR4, UP2, UPT, UR10, 0x1, URZ ;  /* 0x000000010a047890 */ /* 0x000fe4000ff5e0ff */
[----:B------:R-:W-:Y:S02]  /*2e70*/  UIADD3.X UR15, UPT, UPT, ~UR5, UR8, URZ, UP0, !UPT ;  /* 0x00000008050f7290 */ /* 0x000fe400087fe5ff */
[----:B------:R-:W-:Y:S02]  /*2e80*/  UISETP.GE.U32.AND UP0, UPT, UR13, UR6, UPT ;  /* 0x000000060d00728c */ /* 0x000fe4000bf06070 */
[----:B------:R-:W-:-:S02]  /*2e90*/  UIADD3 UR11, UP1, UPT, -UR6, UR13, URZ ;  /* 0x0000000d060b7290 */ /* 0x000fc4000ff3e1ff */
[----:B------:R-:W-:Y:S02]  /*2ea0*/  UISETP.GE.U32.AND.EX UP0, UPT, UR15, URZ, UPT, UP0 ;  /* 0x000000ff0f00728c */ /* 0x000fe4000bf06100 */
[----:B------:R-:W-:Y:S02]  /*2eb0*/  UIADD3.X UR12, UPT, UPT, UR15, -0x1, URZ, UP1, !UPT ;  /* 0xffffffff0f0c7890 */ /* 0x000fe40008ffe4ff */
[----:B------:R-:W-:Y:S02]  /*2ec0*/  UIADD3.X UR5, UPT, UPT, URZ, UR9, URZ, UP2, !UPT ;  /* 0x00000009ff057290 */ /* 0x000fe400097fe4ff */
[----:B------:R-:W-:Y:S02]  /*2ed0*/  USEL UR11, UR11, UR13, UP0 ;  /* 0x0000000d0b0b7287 */ /* 0x000fe40008000000 */
[----:B------:R-:W-:Y:S02]  /*2ee0*/  USEL UR10, UR4, UR10, UP0 ;  /* 0x0000000a040a7287 */ /* 0x000fe40008000000 */
[----:B------:R-:W-:-:S02]  /*2ef0*/  USEL UR12, UR12, UR15, UP0 ;  /* 0x0000000f0c0c7287 */ /* 0x000fc40008000000 */
[----:B------:R-:W-:Y:S02]  /*2f00*/  USEL UR9, UR5, UR9, UP0 ;  /* 0x0000000905097287 */ /* 0x000fe40008000000 */
[----:B------:R-:W-:Y:S02]  /*2f10*/  UISETP.GE.U32.AND UP0, UPT, UR11, UR6, UPT ;  /* 0x000000060b00728c */ /* 0x000fe4000bf06070 */
[----:B------:R-:W-:Y:S02]  /*2f20*/  UIADD3 UR4, UP2, UPT, UR10, 0x1, URZ ;  /* 0x000000010a047890 */ /* 0x000fe4000ff5e0ff */
[----:B------:R-:W-:Y:S02]  /*2f30*/  UISETP.NE.U32.AND UP1, UPT, UR6, URZ, UPT ;  /* 0x000000ff0600728c */ /* 0x000fe4000bf25070 */
[----:B------:R-:W-:Y:S02]  /*2f40*/  UISETP.GE.U32.AND.EX UP0, UPT, UR12, URZ, UPT, UP0 ;  /* 0x000000ff0c00728c */ /* 0x000fe4000bf06100 */
[----:B------:R-:W-:-:S02]  /*2f50*/  UIADD3.X UR5, UPT, UPT, URZ, UR9, URZ, UP2, !UPT ;  /* 0x00000009ff057290 */ /* 0x000fc400097fe4ff */
[----:B------:R-:W-:Y:S02]  /*2f60*/  UISETP.NE.AND.EX UP1, UPT, URZ, URZ, UPT, UP1 ;  /* 0x000000ffff00728c */ /* 0x000fe4000bf25310 */
[----:B------:R-:W-:Y:S02]  /*2f70*/  USEL UR4, UR4, UR10, UP0 ;  /* 0x0000000a04047287 */ /* 0x000fe40008000000 */
[----:B------:R-:W-:Y:S02]  /*2f80*/  USEL UR5, UR5, UR9, UP0 ;  /* 0x0000000905057287 */ /* 0x000fe40008000000 */
[----:B------:R-:W-:Y:S02]  /*2f90*/  USEL UR4, UR4, 0xffffffff, UP1 ;  /* 0xffffffff04047887 */ /* 0x000fe40008800000 */
[----:B------:R-:W-:Y:S01]  /*2fa0*/  USEL UR5, UR5, 0xffffffff, UP1 ;  /* 0xffffffff05057887 */ /* 0x000fe20008800000 */
[----:B------:R-:W-:Y:S11]  /*2fb0*/  RET.REL.NODEC R2 `(_Z29soft_max_kernel_shared_memoryPKfPfmm) ;  /* 0xffffffd002107950 */ /* 0x000ff60003c3ffff */
        .weak           $__internal_1_$__cuda_sm3x_div_rn_noftz_f32_slowpath
        .type           $__internal_1_$__cuda_sm3x_div_rn_noftz_f32_slowpath,@function
        .size           $__internal_1_$__cuda_sm3x_div_rn_noftz_f32_slowpath,(.L_x_61 - $__internal_1_$__cuda_sm3x_div_rn_noftz_f32_slowpath)
$__internal_1_$__cuda_sm3x_div_rn_noftz_f32_slowpath:
[----:B------:R-:W-:Y:S01]  /*2fc0*/  SHF.R.U32.HI R11, RZ, 0x17, R3 ;  /* 0x00000017ff0b7819 */ /* 0x000fe20000011603 */
[----:B------:R-:W-:Y:S01]  /*2fd0*/  BSSY.RECONVERGENT B2, `(.L_x_48) ;  /* 0x0000064000027945 */ /* 0x000fe20003800200 */
[----:B------:R-:W-:Y:S02]  /*2fe0*/  SHF.R.U32.HI R14, RZ, 0x17, R0 ;  /* 0x00000017ff0e7819 */ /* 0x000fe40000011600 */
[----:B------:R-:W-:Y:S02]  /*2ff0*/  LOP3.LUT R11, R11, 0xff, RZ, 0xc0, !PT ;  /* 0x000000ff0b0b7812 */ /* 0x000fe400078ec0ff */
[----:B------:R-:W-:-:S03]  /*3000*/  LOP3.LUT R14, R14, 0xff, RZ, 0xc0, !PT ;  /* 0x000000ff0e0e7812 */ /* 0x000fc600078ec0ff */
[----:B------:R-:W-:Y:S01]  /*3010*/  VIADD R13, R11, 0xffffffff ;  /* 0xffffffff0b0d7836 */ /* 0x000fe20000000000 */
[----:B------:R-:W-:-:S04]  /*3020*/  IADD3 R12, PT, PT, R14, -0x1, RZ ;  /* 0xffffffff0e0c7810 */ /* 0x000fc80007ffe0ff */
[----:B------:R-:W-:-:S04]  /*3030*/  ISETP.GT.U32.AND P0, PT, R13, 0xfd, PT ;  /* 0x000000fd0d00780c */ /* 0x000fc80003f04070 */
[----:B------:R-:W-:-:S13]  /*3040*/  ISETP.GT.U32.OR P0, PT, R12, 0xfd, P0 ;  /* 0x000000fd0c00780c */ /* 0x000fda0000704470 */
[----:B------:R-:W-:Y:S01]  /*3050*/  @!P0 MOV R12, RZ ;  /* 0x000000ff000c8202 */ /* 0x000fe20000000f00 */
[----:B------:R-:W-:Y:S06]  /*3060*/  @!P0 BRA `(.L_x_49) ;  /* 0x0000000000648947 */ /* 0x000fec0003800000 */
[----:B------:R-:W-:Y:S02]  /*3070*/  FSETP.GTU.FTZ.AND P0, PT, |R0|, +INF , PT ;  /* 0x7f8000000000780b */ /* 0x000fe40003f1c200 */
[----:B------:R-:W-:-:S04]  /*3080*/  FSETP.GTU.FTZ.AND P1, PT, |R3|, +INF , PT ;  /* 0x7f8000000300780b */ /* 0x000fc80003f3c200 */
[----:B------:R-:W-:-:S13]  /*3090*/  PLOP3.LUT P0, PT, P0, P1, PT, 0xf8, 0x8f ;  /* 0x00000000008f781c */ /* 0x000fda0000703f70 */
[----:B------:R-:W-:Y:S05]  /*30a0*/  @P0 BRA `(.L_x_50) ;  /* 0x0000000400540947 */ /* 0x000fea0003800000 */
[----:B------:R-:W-:-:S13]  /*30b0*/  LOP3.LUT P0, RZ, R3, 0x7fffffff, R0, 0xc8, !PT ;  /* 0x7fffffff03ff7812 */ /* 0x000fda000780c800 */
[----:B------:R-:W-:Y:S05]  /*30c0*/  @!P0 BRA `(.L_x_51) ;  /* 0x0000000400448947 */ /* 0x000fea0003800000 */
[C---:B------:R-:W-:Y:S02]  /*30d0*/  FSETP.NEU.FTZ.AND P1, PT, |R0|.reuse, +INF , PT ;  /* 0x7f8000000000780b */ /* 0x040fe40003f3d200 */
[----:B------:R-:W-:Y:S02]  /*30e0*/  FSETP.NEU.FTZ.AND P2, PT, |R3|, +INF , PT ;  /* 0x7f8000000300780b */ /* 0x000fe40003f5d200 */
[----:B------:R-:W-:-:S11]  /*30f0*/  FSETP.NEU.FTZ.AND P0, PT, |R0|, +INF , PT ;  /* 0x7f8000000000780b */ /* 0x000fd60003f1d200 */
[----:B------:R-:W-:Y:S05]  /*3100*/  @!P2 BRA !P1, `(.L_x_51) ;  /* 0x000000040034a947 */ /* 0x000fea0004800000 */
[----:B------:R-:W-:-:S04]  /*3110*/  LOP3.LUT P1, RZ, R0, 0x7fffffff, RZ, 0xc0, !PT ;  /* 0x7fffffff00ff7812 */ /* 0x000fc8000782c0ff */
[----:B------:R-:W-:-:S13]  /*3120*/  PLOP3.LUT P1, PT, P2, P1, PT, 0x2f, 0xf2 ;  /* 0x0000000000f2781c */ /* 0x000fda0001722577 */
[----:B------:R-:W-:Y:S05]  /*3130*/  @P1 BRA `(.L_x_52) ;  /* 0x0000000400201947 */ /* 0x000fea0003800000 */
[----:B------:R-:W-:-:S04]  /*3140*/  LOP3.LUT P1, RZ, R3, 0x7fffffff, RZ, 0xc0, !PT ;  /* 0x7fffffff03ff7812 */ /* 0x000fc8000782c0ff */
[----:B------:R-:W-:-:S13]  /*3150*/  PLOP3.LUT P0, PT, P0, P1, PT, 0x2f, 0xf2 ;  /* 0x0000000000f2781c */ /* 0x000fda0000702577 */
[----:B------:R-:W-:Y:S05]  /*3160*/  @P0 BRA `(.L_x_53) ;  /* 0x0000000400080947 */ /* 0x000fea0003800000 */
[----:B------:R-:W-:-:S05]  /*3170*/  VIADD R12, R14, 0xffffffff ;  /* 0xffffffff0e0c7836 */ /* 0x000fca0000000000 */
[----:B------:R-:W-:Y:S02]  /*3180*/  ISETP.GE.AND P0, PT, R12, RZ, PT ;  /* 0x000000ff0c00720c */ /* 0x000fe40003f06270 */
[----:B------:R-:W-:-:S04]  /*3190*/  IADD3 R12, PT, PT, R11, -0x1, RZ ;  /* 0xffffffff0b0c7810 */ /* 0x000fc80007ffe0ff */
[----:B------:R-:W-:-:S07]  /*31a0*/  ISETP.GE.AND P1, PT, R12, RZ, PT ;  /* 0x000000ff0c00720c */ /* 0x000fce0003f26270 */
[----:B------:R-:W-:Y:S01]  /*31b0*/  @P0 MOV R12, RZ ;  /* 0x000000ff000c0202 */ /* 0x000fe20000000f00 */
[----:B------:R-:W-:Y:S02]  /*31c0*/  @!P0 IMAD.MOV.U32 R12, RZ, RZ, -0x40 ;  /* 0xffffffc0ff0c8424 */ /* 0x000fe400078e00ff */
[----:B------:R-:W-:-:S03]  /*31d0*/  @!P0 FFMA R0, R0, 1.84467440737095516160e+19, RZ ;  /* 0x5f80000000008823 */ /* 0x000fc600000000ff */
[----:B------:R-:W-:Y:S01]  /*31e0*/  @!P1 FFMA R3, R3, 1.84467440737095516160e+19, RZ ;  /* 0x5f80000003039823 */ /* 0x000fe200000000ff */
[----:B------:R-:W-:-:S07]  /*31f0*/  @!P1 IADD3 R12, PT, PT, R12, 0x40, RZ ;  /* 0x000000400c0c9810 */ /* 0x000fce0007ffe0ff */
.L_x_49:
[----:B------:R-:W-:Y:S01]  /*3200*/  LEA R16, R11, 0xc0800000, 0x17 ;  /* 0xc08000000b107811 */ /* 0x000fe200078eb8ff */
[----:B------:R-:W-:Y:S01]  /*3210*/  VIADD R14, R14, 0xffffff81 ;  /* 0xffffff810e0e7836 */ /* 0x000fe20000000000 */
[----:B------:R-:W-:Y:S02]  /*3220*/  BSSY.RECONVERGENT B3, `(.L_x_54) ;  /* 0x0000035000037945 */ /* 0x000fe40003800200 */
[----:B------:R-:W-:Y:S01]  /*3230*/  IADD3 R15, PT, PT, -R16, R3, RZ ;  /* 0x00000003100f7210 */ /* 0x000fe20007ffe1ff */
[----:B------:R-:W-:-:S03]  /*3240*/  IMAD R0, R14, -0x800000, R0 ;  /* 0xff8000000e007824 */ /* 0x000fc600078e0200 */
[----:B------:R0:W1:Y:S01]  /*3250*/  MUFU.RCP R3, R15 ;  /* 0x0000000f00037308 */ /* 0x0000620000001000 */
[----:B------:R-:W-:Y:S01]  /*3260*/  FADD.FTZ R13, -R15, -RZ ;  /* 0x800000ff0f0d7221 */ /* 0x000fe20000010100 */
[----:B0-----:R-:W-:-:S04]  /*3270*/  IADD3 R15, PT, PT, R14, 0x7f, -R11 ;  /* 0x0000007f0e0f7810 */ /* 0x001fc80007ffe80b */
[----:B------:R-:W-:Y:S01]  /*3280*/  IADD3 R15, PT, PT, R15, R12, RZ ;  /* 0x0000000c0f0f7210 */ /* 0x000fe20007ffe0ff */
[----:B-1----:R-:W-:-:S04]  /*3290*/  FFMA R16, R3, R13, 1 ;  /* 0x3f80000003107423 */ /* 0x002fc8000000000d */
[----:B------:R-:W-:-:S04]  /*32a0*/  FFMA R3, R3, R16, R3 ;  /* 0x0000001003037223 */ /* 0x000fc80000000003 */
[----:B------:R-:W-:-:S04]  /*32b0*/  FFMA R16, R0, R3, RZ ;  /* 0x0000000300107223 */ /* 0x000fc800000000ff */
[----:B------:R-:W-:-:S04]  /*32c0*/  FFMA R17, R13, R16, R0 ;  /* 0x000000100d117223 */ /* 0x000fc80000000000 */
[----:B------:R-:W-:-:S04]  /*32d0*/  FFMA R16, R3, R17, R16 ;  /* 0x0000001103107223 */ /* 0x000fc80000000010 */
[----:B------:R-:W-:-:S04]  /*32e0*/  FFMA R13, R13, R16, R0 ;  /* 0x000000100d0d7223 */ /* 0x000fc80000000000 */
[----:B------:R-:W-:-:S05]  /*32f0*/  FFMA R0, R3, R13, R16 ;  /* 0x0000000d03007223 */ /* 0x000fca0000000010 */
[----:B------:R-:W-:-:S04]  /*3300*/  SHF.R.U32.HI R11, RZ, 0x17, R0 ;  /* 0x00000017ff0b7819 */ /* 0x000fc80000011600 */
[----:B------:R-:W-:-:S04]  /*3310*/  LOP3.LUT R11, R11, 0xff, RZ, 0xc0, !PT ;  /* 0x000000ff0b0b7812 */ /* 0x000fc800078ec0ff */
[----:B------:R-:W-:-:S05]  /*3320*/  IADD3 R14, PT, PT, R11, R15, RZ ;  /* 0x0000000f0b0e7210 */ /* 0x000fca0007ffe0ff */
[----:B------:R-:W-:-:S05]  /*3330*/  VIADD R11, R14, 0xffffffff ;  /* 0xffffffff0e0b7836 */ /* 0x000fca0000000000 */
[----:B------:R-:W-:-:S13]  /*3340*/  ISETP.GE.U32.AND P0, PT, R11, 0xfe, PT ;  /* 0x000000fe0b00780c */ /* 0x000fda0003f06070 */
[----:B------:R-:W-:Y:S05]  /*3350*/  @!P0 BRA `(.L_x_55) ;  /* 0x0000000000808947 */ /* 0x000fea0003800000 */
[----:B------:R-:W-:-:S13]  /*3360*/  ISETP.GT.AND P0, PT, R14, 0xfe, PT ;  /* 0x000000fe0e00780c */ /* 0x000fda0003f04270 */
[----:B------:R-:W-:Y:S05]  /*3370*/  @P0 BRA `(.L_x_56) ;  /* 0x00000000006c0947 */ /* 0x000fea0003800000 */
[----:B------:R-:W-:-:S13]  /*3380*/  ISETP.GE.AND P0, PT, R14, 0x1, PT ;  /* 0x000000010e00780c */ /* 0x000fda0003f06270 */
[----:B------:R-:W-:Y:S05]  /*3390*/  @P0 BRA `(.L_x_57) ;  /* 0x0000000000740947 */ /* 0x000fea0003800000 */
[----:B------:R-:W-:Y:S02]  /*33a0*/  ISETP.GE.AND P0, PT, R14, -0x18, PT ;  /* 0xffffffe80e00780c */ /* 0x000fe40003f06270 */
[----:B------:R-:W-:-:S11]  /*33b0*/  LOP3.LUT R0, R0, 0x80000000, RZ, 0xc0, !PT ;  /* 0x8000000000007812 */ /* 0x000fd600078ec0ff */
[----:B------:R-:W-:Y:S05]  /*33c0*/  @!P0 BRA `(.L_x_57) ;  /* 0x0000000000688947 */ /* 0x000fea0003800000 */
[-CC-:B------:R-:W-:Y:S01]  /*33d0*/  FFMA.RZ R11, R3, R13.reuse, R16.reuse ;  /* 0x0000000d030b7223 */ /* 0x180fe2000000c010 */
[C---:B------:R-:W-:Y:S02]  /*33e0*/  ISETP.NE.AND P2, PT, R14.reuse, RZ, PT ;  /* 0x000000ff0e00720c */ /* 0x040fe40003f45270 */
[C---:B------:R-:W-:Y:S02]  /*33f0*/  ISETP.NE.AND P1, PT, R14.reuse, RZ, PT ;  /* 0x000000ff0e00720c */ /* 0x040fe40003f25270 */
[----:B------:R-:W-:Y:S01]  /*3400*/  LOP3.LUT R12, R11, 0x7fffff, RZ, 0xc0, !PT ;  /* 0x007fffff0b0c7812 */ /* 0x000fe200078ec0ff */
[CCC-:B------:R-:W-:Y:S01]  /*3410*/  FFMA.RP R11, R3.reuse, R13.reuse, R16.reuse ;  /* 0x0000000d030b7223 */ /* 0x1c0fe20000008010 */
[----:B------:R-:W-:Y:S01]  /*3420*/  FFMA.RM R16, R3, R13, R16 ;  /* 0x0000000d03107223 */ /* 0x000fe20000004010 */
[----:B------:R-:W-:Y:S02]  /*3430*/  IADD3 R3, PT, PT, R14, 0x20, RZ ;  /* 0x000000200e037810 */ /* 0x000fe40007ffe0ff */
[----:B------:R-:W-:-:S02]  /*3440*/  LOP3.LUT R12, R12, 0x800000, RZ, 0xfc, !PT ;  /* 0x008000000c0c7812 */ /* 0x000fc400078efcff */
[----:B------:R-:W-:Y:S02]  /*3450*/  IADD3 R13, PT, PT, -R14, RZ, RZ ;  /* 0x000000ff0e0d7210 */ /* 0x000fe40007ffe1ff */
[----:B------:R-:W-:Y:S02]  /*3460*/  SHF.L.U32 R3, R12, R3, RZ ;  /* 0x000000030c037219 */ /* 0x000fe400000006ff */
[----:B------:R-:W-:Y:S02]  /*3470*/  FSETP.NEU.FTZ.AND P0, PT, R11, R16, PT ;  /* 0x000000100b00720b */ /* 0x000fe40003f1d000 */
[----:B------:R-:W-:Y:S02]  /*3480*/  SEL R11, R13, RZ, P2 ;  /* 0x000000ff0d0b7207 */ /* 0x000fe40001000000 */
[----:B------:R-:W-:Y:S02]  /*3490*/  ISETP.NE.AND P1, PT, R3, RZ, P1 ;  /* 0x000000ff0300720c */ /* 0x000fe40000f25270 */
[----:B------:R-:W-:-:S02]  /*34a0*/  SHF.R.U32.HI R11, RZ, R11, R12 ;  /* 0x0000000bff0b7219 */ /* 0x000fc4000001160c */
[----:B------:R-:W-:Y:S02]  /*34b0*/  PLOP3.LUT P0, PT, P0, P1, PT, 0xf8, 0x8f ;  /* 0x00000000008f781c */ /* 0x000fe40000703f70 */
[----:B------:R-:W-:Y:S02]  /*34c0*/  SHF.R.U32.HI R12, RZ, 0x1, R11 ;  /* 0x00000001ff0c7819 */ /* 0x000fe4000001160b */
[----:B------:R-:W-:-:S04]  /*34d0*/  SEL R3, RZ, 0x1, !P0 ;  /* 0x00000001ff037807 */ /* 0x000fc80004000000 */
[----:B------:R-:W-:-:S04]  /*34e0*/  LOP3.LUT R14, R3, 0x1, R12, 0xf8, !PT ;  /* 0x00000001030e7812 */ /* 0x000fc800078ef80c */
[----:B------:R-:W-:-:S05]  /*34f0*/  LOP3.LUT R11, R14, R11, RZ, 0xc0, !PT ;  /* 0x0000000b0e0b7212 */ /* 0x000fca00078ec0ff */
[----:B------:R-:W-:-:S05]  /*3500*/  IMAD.IADD R11, R12, 0x1, R11 ;  /* 0x000000010c0b7824 */ /* 0x000fca00078e020b */
[----:B------:R-:W-:Y:S01]  /*3510*/  LOP3.LUT R0, R11, R0, RZ, 0xfc, !PT ;  /* 0x000000000b007212 */ /* 0x000fe200078efcff */
[----:B------:R-:W-:Y:S06]  /*3520*/  BRA `(.L_x_57) ;  /* 0x0000000000107947 */ /* 0x000fec0003800000 */
.L_x_56:
[----:B------:R-:W-:-:S04]  /*3530*/  LOP3.LUT R0, R0, 0x80000000, RZ, 0xc0, !PT ;  /* 0x8000000000007812 */ /* 0x000fc800078ec0ff */
[----:B------:R-:W-:Y:S01]  /*3540*/  LOP3.LUT R0, R0, 0x7f800000, RZ, 0xfc, !PT ;  /* 0x7f80000000007812 */ /* 0x000fe200078efcff */
[----:B------:R-:W-:Y:S06]  /*3550*/  BRA `(.L_x_57) ;  /* 0x0000000000047947 */ /* 0x000fec0003800000 */
.L_x_55:
[----:B------:R-:W-:-:S07]  /*3560*/  LEA R0, R15, R0, 0x17 ;  /* 0x000000000f007211 */ /* 0x000fce00078eb8ff */
.L_x_57:
[----:B------:R-:W-:Y:S05]  /*3570*/  BSYNC.RECONVERGENT B3 ;  /* 0x0000000000037941 */ /* 0x000fea0003800200 */
.L_x_54:
[----:B------:R-:W-:Y:S05]  /*3580*/  BRA `(.L_x_58) ;  /* 0x0000000000207947 */ /* 0x000fea0003800000 */
.L_x_53:
[----:B------:R-:W-:-:S04]  /*3590*/  LOP3.LUT R0, R3, 0x80000000, R0, 0x48, !PT ;  /* 0x8000000003007812 */ /* 0x000fc800078e4800 */
[----:B------:R-:W-:Y:S01]  /*35a0*/  LOP3.LUT R0, R0, 0x7f800000, RZ, 0xfc, !PT ;  /* 0x7f80000000007812 */ /* 0x000fe200078efcff */
[----:B------:R-:W-:Y:S06]  /*35b0*/  BRA `(.L_x_58) ;  /* 0x0000000000147947 */ /* 0x000fec0003800000 */
.L_x_52:
[----:B------:R-:W-:Y:S01]  /*35c0*/  LOP3.LUT R0, R3, 0x80000000, R0, 0x48, !PT ;  /* 0x8000000003007812 */ /* 0x000fe200078e4800 */
[----:B------:R-:W-:Y:S06]  /*35d0*/  BRA `(.L_x_58) ;  /* 0x00000000000c7947 */ /* 0x000fec0003800000 */
.L_x_51:
[----:B------:R-:W0:Y:S01]  /*35e0*/  MUFU.RSQ R0, -QNAN ;  /* 0xffc0000000007908 */ /* 0x000e220000001400 */
[----:B------:R-:W-:Y:S05]  /*35f0*/  BRA `(.L_x_58) ;  /* 0x0000000000047947 */ /* 0x000fea0003800000 */
.L_x_50:
[----:B------:R-:W-:-:S07]  /*3600*/  FADD.FTZ R0, R0, R3 ;  /* 0x0000000300007221 */ /* 0x000fce0000010000 */
.L_x_58:
[----:B------:R-:W-:Y:S05]  /*3610*/  BSYNC.RECONVERGENT B2 ;  /* 0x0000000000027941 */ /* 0x000fea0003800200 */
.L_x_48:
[----:B------:R-:W-:-:S04]  /*3620*/  HFMA2 R3, -RZ, RZ, 0, 0 ;  /* 0x00000000ff037431 */ /* 0x000fc800000001ff */
[----:B0-----:R-:W-:Y:S05]  /*3630*/  RET.REL.NODEC R2 `(_Z29soft_max_kernel_shared_memoryPKfPfmm) ;  /* 0xffffffc802707950 */ /* 0x001fea0003c3ffff */
.L_x_59:
[----:B------:R-:W-:-:S00]  /*3640*/  BRA `(.L_x_59) ;  /* 0xfffffffc00fc7947 */ /* 0x000fc0000383ffff */
[----:B------:R-:W-:-:S00]  /*3650*/  NOP ;  /* 0x0000000000007918 */ /* 0x000fc00000000000 */
        /* <DEDUP_REMOVED lines=10> */
.L_x_61:


//--------------------- .nv.shared._Z29soft_max_kernel_shared_memoryPKfPfmm --------------------------
	.section	.nv.shared._Z29soft_max_kernel_shared_memoryPKfPfmm,"aw",@nobits
	.sectionflags	@""
	.align	16
	.zero		1024


//--------------------- .nv.shared.reserved.0     --------------------------
	.section	.nv.shared.reserved.0,"aw",@nobits
	.weak		__nv_reservedSMEM_offset_0_alias
	.size		__nv_reservedSMEM_offset_0_alias, 0, 64
	.other		__nv_reservedSMEM_offset_0_alias,@"STO_CUDA_RESERVED_SHARED STV_DEFAULT"
__nv_reservedSMEM_offset_0_alias:
	.zero		0
	.zero		64


//--------------------- .nv.constant0._Z29soft_max_kernel_shared_memoryPKfPfmm --------------------------
	.section	.nv.constant0._Z29soft_max_kernel_shared_memoryPKfPfmm,"a",@progbits
	.sectionflags	@""
	.align	4
.nv.constant0._Z29soft_max_kernel_shared_memoryPKfPfmm:
	.zero		928


//--------------------- SYMBOLS --------------------------

	.type		.nv.reservedSmem.offset0,@object
	.size		.nv.reservedSmem.offset0,0x4
	.type		.nv.reservedSmem.cap,@object
	.size		.nv.reservedSmem.cap,0x4
